//
// Generated by NVIDIA NVVM Compiler
//
// Compiler Build ID: CL-36424714
// Cuda compilation tools, release 13.0, V13.0.88
// Based on NVVM 20.0.0
//

.version 9.0
.target sm_100
.address_size 64

	// .globl	_Z19globalMem2SharedMemPfm
.extern .shared .align 16 .b8 shm[];

.visible .entry _Z19globalMem2SharedMemPfm(
	.param .u64 .ptr .align 1 _Z19globalMem2SharedMemPfm_param_0,
	.param .u64 _Z19globalMem2SharedMemPfm_param_1
)
{
	.reg .pred 	%p<5>;
	.reg .b32 	%r<20>;
	.reg .b32 	%f<2>;
	.reg .b64 	%rd<18>;

	ld.param.u64 	%rd9, [_Z19globalMem2SharedMemPfm_param_0];
	ld.param.u64 	%rd10, [_Z19globalMem2SharedMemPfm_param_1];
	mov.u32 	%r5, %nctaid.x;
	mov.u32 	%r1, %ntid.x;
	mul.lo.s32 	%r6, %r5, %r1;
	cvt.u64.u32 	%rd1, %r6;
	add.s64 	%rd11, %rd1, %rd10;
	add.s64 	%rd2, %rd11, -1;
	and.b64  	%rd12, %rd2, -4294967296;
	setp.ne.s64 	%p1, %rd12, 0;
	@%p1 bra 	$L__BB0_2;
	cvt.u32.u64 	%r7, %rd1;
	cvt.u32.u64 	%r8, %rd2;
	div.u32 	%r9, %r8, %r7;
	cvt.u64.u32 	%rd16, %r9;
	bra.uni 	$L__BB0_3;
$L__BB0_2:
	div.u64 	%rd16, %rd2, %rd1;
$L__BB0_3:
	setp.lt.u64 	%p2, %rd2, %rd1;
	@%p2 bra 	$L__BB0_8;
	cvta.to.global.u64 	%rd6, %rd9;
	cvt.u32.u64 	%r11, %rd16;
	mov.u32 	%r12, %ctaid.x;
	mov.u32 	%r13, %tid.x;
	mad.lo.s32 	%r14, %r12, %r1, %r13;
	mul.lo.s32 	%r2, %r14, %r11;
	mov.b32 	%r19, 0;
	mov.b64 	%rd17, 0;
	mov.u32 	%r17, shm;
$L__BB0_5:
	setp.le.u64 	%p3, %rd10, %rd17;
	@%p3 bra 	$L__BB0_7;
	add.s32 	%r15, %r19, %r2;
	mul.wide.s32 	%rd14, %r15, 4;
	add.s64 	%rd15, %rd6, %rd14;
	ld.global.nc.f32 	%f1, [%rd15];
	shl.b32 	%r16, %r15, 2;
	add.s32 	%r18, %r17, %r16;
	st.shared.f32 	[%r18], %f1;
$L__BB0_7:
	add.s32 	%r19, %r19, %r1;
	cvt.s64.s32 	%rd17, %r19;
	setp.gt.u64 	%p4, %rd16, %rd17;
	@%p4 bra 	$L__BB0_5;
$L__BB0_8:
	ret;

}
	// .globl	_Z22globalMem2SharedMem_v2Pfm
.visible .entry _Z22globalMem2SharedMem_v2Pfm(
	.param .u64 .ptr .align 1 _Z22globalMem2SharedMem_v2Pfm_param_0,
	.param .u64 _Z22globalMem2SharedMem_v2Pfm_param_1
)
{
	.reg .pred 	%p<12>;
	.reg .b32 	%r<18>;
	.reg .b32 	%f<6>;
	.reg .b64 	%rd<40>;

	ld.param.u64 	%rd22, [_Z22globalMem2SharedMem_v2Pfm_param_0];
	ld.param.u64 	%rd21, [_Z22globalMem2SharedMem_v2Pfm_param_1];
	cvta.to.global.u64 	%rd1, %rd22;
	mov.u32 	%r3, %nctaid.x;
	mov.u32 	%r1, %ntid.x;
	mul.lo.s32 	%r4, %r3, %r1;
	cvt.u64.u32 	%rd2, %r4;
	add.s64 	%rd23, %rd2, %rd21;
	add.s64 	%rd3, %rd23, -1;
	and.b64  	%rd24, %rd3, -4294967296;
	setp.ne.s64 	%p1, %rd24, 0;
	@%p1 bra 	$L__BB1_2;
	cvt.u32.u64 	%r5, %rd2;
	cvt.u32.u64 	%r6, %rd3;
	div.u32 	%r7, %r6, %r5;
	cvt.u64.u32 	%rd34, %r7;
	bra.uni 	$L__BB1_3;
$L__BB1_2:
	div.u64 	%rd34, %rd3, %rd2;
$L__BB1_3:
	mov.u32 	%r8, %tid.x;
	mov.u32 	%r9, %ctaid.x;
	mad.lo.s32 	%r10, %r1, %r9, %r8;
	cvt.u64.u32 	%rd25, %r10;
	mul.lo.s64 	%rd7, %rd34, %rd25;
	setp.lt.u64 	%p2, %rd3, %rd2;
	@%p2 bra 	$L__BB1_20;
	max.u64 	%rd8, %rd34, 1;
	and.b64  	%rd38, %rd8, 3;
	setp.lt.u64 	%p3, %rd34, 4;
	mov.b64 	%rd39, 0;
	@%p3 bra 	$L__BB1_15;
	and.b64  	%rd39, %rd8, -4;
	mov.b64 	%rd36, 0;
	mov.u32 	%r13, shm;
	mov.u64 	%rd35, %rd39;
$L__BB1_6:
	setp.ge.u64 	%p4, %rd7, %rd21;
	add.s64 	%rd28, %rd36, %rd7;
	shl.b64 	%rd29, %rd28, 2;
	add.s64 	%rd13, %rd1, %rd29;
	cvt.u32.u64 	%r11, %rd28;
	shl.b32 	%r12, %r11, 2;
	add.s32 	%r2, %r13, %r12;
	@%p4 bra 	$L__BB1_8;
	ld.global.nc.f32 	%f1, [%rd13];
	st.shared.f32 	[%r2], %f1;
$L__BB1_8:
	setp.ge.u64 	%p5, %rd7, %rd21;
	@%p5 bra 	$L__BB1_10;
	ld.global.nc.f32 	%f2, [%rd13+4];
	st.shared.f32 	[%r2+4], %f2;
$L__BB1_10:
	setp.ge.u64 	%p6, %rd7, %rd21;
	@%p6 bra 	$L__BB1_12;
	ld.global.nc.f32 	%f3, [%rd13+8];
	st.shared.f32 	[%r2+8], %f3;
$L__BB1_12:
	setp.ge.u64 	%p7, %rd7, %rd21;
	@%p7 bra 	$L__BB1_14;
	ld.global.nc.f32 	%f4, [%rd13+12];
	st.shared.f32 	[%r2+12], %f4;
$L__BB1_14:
	add.s64 	%rd36, %rd36, 4;
	add.s64 	%rd35, %rd35, -4;
	setp.ne.s64 	%p8, %rd35, 0;
	@%p8 bra 	$L__BB1_6;
$L__BB1_15:
	setp.eq.s64 	%p9, %rd38, 0;
	@%p9 bra 	$L__BB1_20;
	mov.u32 	%r16, shm;
$L__BB1_17:
	.pragma "nounroll";
	setp.ge.u64 	%p10, %rd7, %rd21;
	@%p10 bra 	$L__BB1_19;
	add.s64 	%rd30, %rd39, %rd7;
	shl.b64 	%rd31, %rd30, 2;
	add.s64 	%rd32, %rd1, %rd31;
	ld.global.nc.f32 	%f5, [%rd32];
	cvt.u32.u64 	%r14, %rd30;
	shl.b32 	%r15, %r14, 2;
	add.s32 	%r17, %r16, %r15;
	st.shared.f32 	[%r17], %f5;
$L__BB1_19:
	add.s64 	%rd33, %rd39, 1;
	and.b64  	%rd39, %rd33, 4294967295;
	add.s64 	%rd38, %rd38, -1;
	setp.ne.s64 	%p11, %rd38, 0;
	@%p11 bra 	$L__BB1_17;
$L__BB1_20:
	ret;

}
	// .globl	_Z19SharedMem2globalMemPfm
.visible .entry _Z19SharedMem2globalMemPfm(
	.param .u64 .ptr .align 1 _Z19SharedMem2globalMemPfm_param_0,
	.param .u64 _Z19SharedMem2globalMemPfm_param_1
)
{
	.reg .pred 	%p<5>;
	.reg .b32 	%r<20>;
	.reg .b32 	%f<2>;
	.reg .b64 	%rd<18>;

	ld.param.u64 	%rd9, [_Z19SharedMem2globalMemPfm_param_0];
	ld.param.u64 	%rd10, [_Z19SharedMem2globalMemPfm_param_1];
	mov.u32 	%r5, %nctaid.x;
	mov.u32 	%r1, %ntid.x;
	mul.lo.s32 	%r6, %r5, %r1;
	cvt.u64.u32 	%rd1, %r6;
	add.s64 	%rd11, %rd1, %rd10;
	add.s64 	%rd2, %rd11, -1;
	and.b64  	%rd12, %rd2, -4294967296;
	setp.ne.s64 	%p1, %rd12, 0;
	@%p1 bra 	$L__BB2_2;
	cvt.u32.u64 	%r7, %rd1;
	cvt.u32.u64 	%r8, %rd2;
	div.u32 	%r9, %r8, %r7;
	cvt.u64.u32 	%rd16, %r9;
	bra.uni 	$L__BB2_3;
$L__BB2_2:
	div.u64 	%rd16, %rd2, %rd1;
$L__BB2_3:
	setp.lt.u64 	%p2, %rd2, %rd1;
	@%p2 bra 	$L__BB2_8;
	cvta.to.global.u64 	%rd6, %rd9;
	cvt.u32.u64 	%r11, %rd16;
	mov.u32 	%r12, %ctaid.x;
	mov.u32 	%r13, %tid.x;
	mad.lo.s32 	%r14, %r12, %r1, %r13;
	mul.lo.s32 	%r2, %r14, %r11;
	mov.b32 	%r19, 0;
	mov.b64 	%rd17, 0;
	mov.u32 	%r17, shm;
$L__BB2_5:
	setp.le.u64 	%p3, %rd10, %rd17;
	@%p3 bra 	$L__BB2_7;
	add.s32 	%r15, %r19, %r2;
	shl.b32 	%r16, %r15, 2;
	add.s32 	%r18, %r17, %r16;
	ld.shared.f32 	%f1, [%r18];
	mul.wide.s32 	%rd14, %r15, 4;
	add.s64 	%rd15, %rd6, %rd14;
	st.global.f32 	[%rd15], %f1;
$L__BB2_7:
	add.s32 	%r19, %r19, %r1;
	cvt.s64.s32 	%rd17, %r19;
	setp.gt.u64 	%p4, %rd16, %rd17;
	@%p4 bra 	$L__BB2_5;
$L__BB2_8:
	ret;

}
	// .globl	_Z19SharedMem2RegistersPfm
.visible .entry _Z19SharedMem2RegistersPfm(
	.param .u64 .ptr .align 1 _Z19SharedMem2RegistersPfm_param_0,
	.param .u64 _Z19SharedMem2RegistersPfm_param_1
)
{
	.reg .pred 	%p<6>;
	.reg .b32 	%r<20>;
	.reg .b32 	%f<10>;
	.reg .b64 	%rd<16>;

	ld.param.u64 	%rd8, [_Z19SharedMem2RegistersPfm_param_0];
	ld.param.u64 	%rd9, [_Z19SharedMem2RegistersPfm_param_1];
	mov.u32 	%r5, %nctaid.x;
	mov.u32 	%r1, %ntid.x;
	mul.lo.s32 	%r6, %r5, %r1;
	cvt.u64.u32 	%rd1, %r6;
	add.s64 	%rd10, %rd1, %rd9;
	add.s64 	%rd2, %rd10, -1;
	and.b64  	%rd11, %rd2, -4294967296;
	setp.ne.s64 	%p1, %rd11, 0;
	@%p1 bra 	$L__BB3_2;
	cvt.u32.u64 	%r7, %rd1;
	cvt.u32.u64 	%r8, %rd2;
	div.u32 	%r9, %r8, %r7;
	cvt.u64.u32 	%rd14, %r9;
	bra.uni 	$L__BB3_3;
$L__BB3_2:
	div.u64 	%rd14, %rd2, %rd1;
$L__BB3_3:
	mov.u32 	%r10, %tid.x;
	mov.u32 	%r11, %ctaid.x;
	mad.lo.s32 	%r12, %r11, %r1, %r10;
	cvt.u32.u64 	%r13, %rd14;
	mul.lo.s32 	%r2, %r12, %r13;
	setp.lt.u64 	%p2, %rd2, %rd1;
	@%p2 bra 	$L__BB3_8;
	mov.b32 	%r19, 0;
	mov.b64 	%rd15, 0;
	mov.u32 	%r17, shm;
$L__BB3_5:
	setp.le.u64 	%p3, %rd9, %rd15;
	@%p3 bra 	$L__BB3_7;
	add.s32 	%r15, %r19, %r2;
	shl.b32 	%r16, %r15, 2;
	add.s32 	%r18, %r17, %r16;
	ld.shared.f32 	%f8, [%r18];
$L__BB3_7:
	add.s32 	%r19, %r19, %r1;
	cvt.s64.s32 	%rd15, %r19;
	setp.gt.u64 	%p4, %rd14, %rd15;
	@%p4 bra 	$L__BB3_5;
$L__BB3_8:
	setp.ne.s32 	%p5, %r2, 0;
	@%p5 bra 	$L__BB3_10;
	cvta.to.global.u64 	%rd13, %rd8;
	st.global.f32 	[%rd13], %f8;
$L__BB3_10:
	ret;

}
	// .globl	_Z19Registers2SharedMemPfm
.visible .entry _Z19Registers2SharedMemPfm(
	.param .u64 .ptr .align 1 _Z19Registers2SharedMemPfm_param_0,
	.param .u64 _Z19Registers2SharedMemPfm_param_1
)
{
	.reg .pred 	%p<6>;
	.reg .b32 	%r<22>;
	.reg .b64 	%rd<16>;

	ld.param.u64 	%rd8, [_Z19Registers2SharedMemPfm_param_0];
	ld.param.u64 	%rd9, [_Z19Registers2SharedMemPfm_param_1];
	mov.u32 	%r5, %nctaid.x;
	mov.u32 	%r1, %ntid.x;
	mul.lo.s32 	%r6, %r5, %r1;
	cvt.u64.u32 	%rd1, %r6;
	add.s64 	%rd10, %rd1, %rd9;
	add.s64 	%rd2, %rd10, -1;
	and.b64  	%rd11, %rd2, -4294967296;
	setp.ne.s64 	%p1, %rd11, 0;
	@%p1 bra 	$L__BB4_2;
	cvt.u32.u64 	%r7, %rd1;
	cvt.u32.u64 	%r8, %rd2;
	div.u32 	%r9, %r8, %r7;
	cvt.u64.u32 	%rd14, %r9;
	bra.uni 	$L__BB4_3;
$L__BB4_2:
	div.u64 	%rd14, %rd2, %rd1;
$L__BB4_3:
	mov.u32 	%r10, %tid.x;
	mov.u32 	%r11, %ctaid.x;
	mad.lo.s32 	%r12, %r11, %r1, %r10;
	cvt.u32.u64 	%r13, %rd14;
	mul.lo.s32 	%r2, %r12, %r13;
	setp.lt.u64 	%p2, %rd2, %rd1;
	@%p2 bra 	$L__BB4_8;
	mov.b32 	%r21, 0;
	mov.b64 	%rd15, 0;
	mov.u32 	%r17, shm;
$L__BB4_5:
	setp.le.u64 	%p3, %rd9, %rd15;
	@%p3 bra 	$L__BB4_7;
	add.s32 	%r15, %r21, %r2;
	shl.b32 	%r16, %r15, 2;
	add.s32 	%r18, %r17, %r16;
	mov.b32 	%r19, 1124447027;
	st.shared.u32 	[%r18], %r19;
$L__BB4_7:
	add.s32 	%r21, %r21, %r1;
	cvt.s64.s32 	%rd15, %r21;
	setp.gt.u64 	%p4, %rd14, %rd15;
	@%p4 bra 	$L__BB4_5;
$L__BB4_8:
	setp.ne.s32 	%p5, %r2, 0;
	@%p5 bra 	$L__BB4_10;
	cvta.to.global.u64 	%rd13, %rd8;
	mov.b32 	%r20, 1124447027;
	st.global.u32 	[%rd13], %r20;
$L__BB4_10:
	ret;

}
	// .globl	_Z17bankConflictsReadv
.visible .entry _Z17bankConflictsReadv()
{


	ret;

}


// ===== COMPILED SASS (sm_100) =====

	.target	sm_100

	.elftype	@"ET_EXEC"


//--------------------- .note.nv.tkinfo           --------------------------
	.section	.note.nv.tkinfo,"",@"SHT_NOTE"
	.sectionflags	@"SHF_NOTE_NV_TKINFO"
	.tkinfo
        /*0018*/ 	.word	0x00000002
        /*0030*/ 	.string	""
        /*0030*/ 	.string	"ptxas"
        /*0030*/ 	.string	"Cuda compilation tools, release 13.0, V13.0.88"
        /*0030*/ 	.string	"Build cuda_13.0.r13.0/compiler.36424714_0"
        /*0030*/ 	.string	"-arch sm_100 -m 64 "



//--------------------- .note.nv.cuinfo           --------------------------
	.section	.note.nv.cuinfo,"",@"SHT_NOTE"
	.sectionflags	@"SHF_NOTE_NV_CUINFO"
        /*0018*/ 	.short	0x0002
        /*001a*/ 	.short	0x0064
        /*001c*/ 	.short	0x0082
	.zero		2


//--------------------- .nv.info                  --------------------------
	.section	.nv.info,"",@"SHT_CUDA_INFO"
	.align	4


	//----- nvinfo : EIATTR_REGCOUNT
	.align		4
        /*0000*/ 	.byte	0x04, 0x2f
        /*0002*/ 	.short	(.L_1 - .L_0)
	.align		4
.L_0:
        /*0004*/ 	.word	index@(_Z19globalMem2SharedMemPfm)
        /*0008*/ 	.word	0x00000010


	//----- nvinfo : EIATTR_FRAME_SIZE
	.align		4
.L_1:
        /*000c*/ 	.byte	0x04, 0x11
        /*000e*/ 	.short	(.L_3 - .L_2)
	.align		4
.L_2:
        /*0010*/ 	.word	index@($__internal_4_$__cuda_sm20_div_u64)
        /*0014*/ 	.word	0x00000000


	//----- nvinfo : EIATTR_FRAME_SIZE
	.align		4
.L_3:
        /*0018*/ 	.byte	0x04, 0x11
        /*001a*/ 	.short	(.L_5 - .L_4)
	.align		4
.L_4:
        /*001c*/ 	.word	index@(_Z19globalMem2SharedMemPfm)
        /*0020*/ 	.word	0x00000000


	//----- nvinfo : EIATTR_REGCOUNT
	.align		4
.L_5:
        /*0024*/ 	.byte	0x04, 0x2f
        /*0026*/ 	.short	(.L_7 - .L_6)
	.align		4
.L_6:
        /*0028*/ 	.word	index@(_Z22globalMem2SharedMem_v2Pfm)
        /*002c*/ 	.word	0x00000020


	//----- nvinfo : EIATTR_FRAME_SIZE
	.align		4
.L_7:
        /*0030*/ 	.byte	0x04, 0x11
        /*0032*/ 	.short	(.L_9 - .L_8)
	.align		4
.L_8:
        /*0034*/ 	.word	index@($__internal_3_$__cuda_sm20_div_u64)
        /*0038*/ 	.word	0x00000000


	//----- nvinfo : EIATTR_FRAME_SIZE
	.align		4
.L_9:
        /*003c*/ 	.byte	0x04, 0x11
        /*003e*/ 	.short	(.L_11 - .L_10)
	.align		4
.L_10:
        /*0040*/ 	.word	index@(_Z22globalMem2SharedMem_v2Pfm)
        /*0044*/ 	.word	0x00000000


	//----- nvinfo : EIATTR_REGCOUNT
	.align		4
.L_11:
        /*0048*/ 	.byte	0x04, 0x2f
        /*004a*/ 	.short	(.L_13 - .L_12)
	.align		4
.L_12:
        /*004c*/ 	.word	index@(_Z19SharedMem2globalMemPfm)
        /*0050*/ 	.word	0x00000010


	//----- nvinfo : EIATTR_FRAME_SIZE
	.align		4
.L_13:
        /*0054*/ 	.byte	0x04, 0x11
        /*0056*/ 	.short	(.L_15 - .L_14)
	.align		4
.L_14:
        /*0058*/ 	.word	index@($__internal_2_$__cuda_sm20_div_u64)
        /*005c*/ 	.word	0x00000000


	//----- nvinfo : EIATTR_FRAME_SIZE
	.align		4
.L_15:
        /*0060*/ 	.byte	0x04, 0x11
        /*0062*/ 	.short	(.L_17 - .L_16)
	.align		4
.L_16:
        /*0064*/ 	.word	index@(_Z19SharedMem2globalMemPfm)
        /*0068*/ 	.word	0x00000000


	//----- nvinfo : EIATTR_REGCOUNT
	.align		4
.L_17:
        /*006c*/ 	.byte	0x04, 0x2f
        /*006e*/ 	.short	(.L_19 - .L_18)
	.align		4
.L_18:
        /*0070*/ 	.word	index@(_Z19SharedMem2RegistersPfm)
        /*0074*/ 	.word	0x00000010


	//----- nvinfo : EIATTR_FRAME_SIZE
	.align		4
.L_19:
        /*0078*/ 	.byte	0x04, 0x11
        /*007a*/ 	.short	(.L_21 - .L_20)
	.align		4
.L_20:
        /*007c*/ 	.word	index@($__internal_1_$__cuda_sm20_div_u64)
        /*0080*/ 	.word	0x00000000


	//----- nvinfo : EIATTR_FRAME_SIZE
	.align		4
.L_21:
        /*0084*/ 	.byte	0x04, 0x11
        /*0086*/ 	.short	(.L_23 - .L_22)
	.align		4
.L_22:
        /*0088*/ 	.word	index@(_Z19SharedMem2RegistersPfm)
        /*008c*/ 	.word	0x00000000


	//----- nvinfo : EIATTR_REGCOUNT
	.align		4
.L_23:
        /*0090*/ 	.byte	0x04, 0x2f
        /*0092*/ 	.short	(.L_25 - .L_24)
	.align		4
.L_24:
        /*0094*/ 	.word	index@(_Z19Registers2SharedMemPfm)
        /*0098*/ 	.word	0x00000010


	//----- nvinfo : EIATTR_FRAME_SIZE
	.align		4
.L_25:
        /*009c*/ 	.byte	0x04, 0x11
        /*009e*/ 	.short	(.L_27 - .L_26)
	.align		4
.L_26:
        /*00a0*/ 	.word	index@($__internal_0_$__cuda_sm20_div_u64)
        /*00a4*/ 	.word	0x00000000


	//----- nvinfo : EIATTR_FRAME_SIZE
	.align		4
.L_27:
        /*00a8*/ 	.byte	0x04, 0x11
        /*00aa*/ 	.short	(.L_29 - .L_28)
	.align		4
.L_28:
        /*00ac*/ 	.word	index@(_Z19Registers2SharedMemPfm)
        /*00b0*/ 	.word	0x00000000


	//----- nvinfo : EIATTR_REGCOUNT
	.align		4
.L_29:
        /*00b4*/ 	.byte	0x04, 0x2f
        /*00b6*/ 	.short	(.L_31 - .L_30)
	.align		4
.L_30:
        /*00b8*/ 	.word	index@(_Z17bankConflictsReadv)
        /*00bc*/ 	.word	0x00000004


	//----- nvinfo : EIATTR_FRAME_SIZE
	.align		4
.L_31:
        /*00c0*/ 	.byte	0x04, 0x11
        /*00c2*/ 	.short	(.L_33 - .L_32)
	.align		4
.L_32:
        /*00c4*/ 	.word	index@(_Z17bankConflictsReadv)
        /*00c8*/ 	.word	0x00000000


	//----- nvinfo : EIATTR_MIN_STACK_SIZE
	.align		4
.L_33:
        /*00cc*/ 	.byte	0x04, 0x12
        /*00ce*/ 	.short	(.L_35 - .L_34)
	.align		4
.L_34:
        /*00d0*/ 	.word	index@(_Z17bankConflictsReadv)
        /*00d4*/ 	.word	0x00000000


	//----- nvinfo : EIATTR_MIN_STACK_SIZE
	.align		4
.L_35:
        /*00d8*/ 	.byte	0x04, 0x12
        /*00da*/ 	.short	(.L_37 - .L_36)
	.align		4
.L_36:
        /*00dc*/ 	.word	index@(_Z19Registers2SharedMemPfm)
        /*00e0*/ 	.word	0x00000000


	//----- nvinfo : EIATTR_MIN_STACK_SIZE
	.align		4
.L_37:
        /*00e4*/ 	.byte	0x04, 0x12
        /*00e6*/ 	.short	(.L_39 - .L_38)
	.align		4
.L_38:
        /*00e8*/ 	.word	index@(_Z19SharedMem2RegistersPfm)
        /*00ec*/ 	.word	0x00000000


	//----- nvinfo : EIATTR_MIN_STACK_SIZE
	.align		4
.L_39:
        /*00f0*/ 	.byte	0x04, 0x12
        /*00f2*/ 	.short	(.L_41 - .L_40)
	.align		4
.L_40:
        /*00f4*/ 	.word	index@(_Z19SharedMem2globalMemPfm)
        /*00f8*/ 	.word	0x00000000


	//----- nvinfo : EIATTR_MIN_STACK_SIZE
	.align		4
.L_41:
        /*00fc*/ 	.byte	0x04, 0x12
        /*00fe*/ 	.short	(.L_43 - .L_42)
	.align		4
.L_42:
        /*0100*/ 	.word	index@(_Z22globalMem2SharedMem_v2Pfm)
        /*0104*/ 	.word	0x00000000


	//----- nvinfo : EIATTR_MIN_STACK_SIZE
	.align		4
.L_43:
        /*0108*/ 	.byte	0x04, 0x12
        /*010a*/ 	.short	(.L_45 - .L_44)
	.align		4
.L_44:
        /*010c*/ 	.word	index@(_Z19globalMem2SharedMemPfm)
        /*0110*/ 	.word	0x00000000
.L_45:


//--------------------- .nv.compat                --------------------------
	.section	.nv.compat,"",@"SHT_CUDA_COMPAT_INFO"
	.align	4
        /*0000*/ 	.byte	0x02, 0x09, 0x00, 0x00, 0x02, 0x02, 0x01, 0x00, 0x02, 0x05, 0x05, 0x00, 0x03, 0x07, 0x01, 0x01
        /*0010*/ 	.byte	0x02, 0x03, 0x00, 0x00, 0x02, 0x06, 0x01, 0x00, 0x04, 0x0b, 0x08, 0x00, 0x09, 0x00, 0x00, 0x00
        /*0020*/ 	.byte	0x00, 0x00, 0x00, 0x00


//--------------------- .nv.info._Z17bankConflictsReadv --------------------------
	.section	.nv.info._Z17bankConflictsReadv,"",@"SHT_CUDA_INFO"
	.sectionflags	@""
	.align	4


	//----- nvinfo : EIATTR_CUDA_API_VERSION
	.align		4
        /*0000*/ 	.byte	0x04, 0x37
        /*0002*/ 	.short	(.L_47 - .L_46)
.L_46:
        /*0004*/ 	.word	0x00000082


	//----- nvinfo : EIATTR_SPARSE_MMA_MASK
	.align		4
.L_47:
        /*0008*/ 	.byte	0x03, 0x50
        /*000a*/ 	.short	0x0000


	//----- nvinfo : EIATTR_MAXREG_COUNT
	.align		4
        /*000c*/ 	.byte	0x03, 0x1b
        /*000e*/ 	.short	0x00ff


	//----- nvinfo : EIATTR_MERCURY_ISA_VERSION
	.align		4
        /*0010*/ 	.byte	0x03, 0x5f
        /*0012*/ 	.short	0x0101


	//----- nvinfo : EIATTR_VRC_CTA_INIT_COUNT
	.align		4
        /*0014*/ 	.byte	0x02, 0x4a
	.zero		1
	.zero		1


	//----- nvinfo : EIATTR_EXIT_INSTR_OFFSETS
	.align		4
        /*0018*/ 	.byte	0x04, 0x1c
        /*001a*/ 	.short	(.L_49 - .L_48)


	//   ....[0]....
.L_48:
        /*001c*/ 	.word	0x00000010


	//----- nvinfo : EIATTR_SW_WAR
	.align		4
.L_49:
        /*0020*/ 	.byte	0x04, 0x36
        /*0022*/ 	.short	(.L_51 - .L_50)
.L_50:
        /*0024*/ 	.word	0x00000008
.L_51:


//--------------------- .nv.info._Z19Registers2SharedMemPfm --------------------------
	.section	.nv.info._Z19Registers2SharedMemPfm,"",@"SHT_CUDA_INFO"
	.sectionflags	@""
	.align	4


	//----- nvinfo : EIATTR_CUDA_API_VERSION
	.align		4
        /*0000*/ 	.byte	0x04, 0x37
        /*0002*/ 	.short	(.L_53 - .L_52)
.L_52:
        /*0004*/ 	.word	0x00000082


	//----- nvinfo : EIATTR_KPARAM_INFO
	.align		4
.L_53:
        /*0008*/ 	.byte	0x04, 0x17
        /*000a*/ 	.short	(.L_55 - .L_54)
.L_54:
        /*000c*/ 	.word	0x00000000
        /*0010*/ 	.short	0x0001
        /*0012*/ 	.short	0x0008
        /*0014*/ 	.byte	0x00, 0xf0, 0x21, 0x00


	//----- nvinfo : EIATTR_KPARAM_INFO
	.align		4
.L_55:
        /*0018*/ 	.byte	0x04, 0x17
        /*001a*/ 	.short	(.L_57 - .L_56)
.L_56:
        /*001c*/ 	.word	0x00000000
        /*0020*/ 	.short	0x0000
        /*0022*/ 	.short	0x0000
        /*0024*/ 	.byte	0x00, 0xf5, 0x21, 0x00


	//----- nvinfo : EIATTR_SPARSE_MMA_MASK
	.align		4
.L_57:
        /*0028*/ 	.byte	0x03, 0x50
        /*002a*/ 	.short	0x0000


	//----- nvinfo : EIATTR_MAXREG_COUNT
	.align		4
        /*002c*/ 	.byte	0x03, 0x1b
        /*002e*/ 	.short	0x00ff


	//----- nvinfo : EIATTR_MERCURY_ISA_VERSION
	.align		4
        /*0030*/ 	.byte	0x03, 0x5f
        /*0032*/ 	.short	0x0101


	//----- nvinfo : EIATTR_VRC_CTA_INIT_COUNT
	.align		4
        /*0034*/ 	.byte	0x02, 0x4a
	.zero		1
	.zero		1


	//----- nvinfo : EIATTR_EXIT_INSTR_OFFSETS
	.align		4
        /*0038*/ 	.byte	0x04, 0x1c
        /*003a*/ 	.short	(.L_59 - .L_58)


	//   ....[0]....
.L_58:
        /*003c*/ 	.word	0x000003e0


	//   ....[1]....
        /*0040*/ 	.word	0x00000430


	//----- nvinfo : EIATTR_CRS_STACK_SIZE
	.align		4
.L_59:
        /*0044*/ 	.byte	0x04, 0x1e
        /*0046*/ 	.short	(.L_61 - .L_60)
.L_60:
        /*0048*/ 	.word	0x00000000


	//----- nvinfo : EIATTR_CBANK_PARAM_SIZE
	.align		4
.L_61:
        /*004c*/ 	.byte	0x03, 0x19
        /*004e*/ 	.short	0x0010


	//----- nvinfo : EIATTR_PARAM_CBANK
	.align		4
        /*0050*/ 	.byte	0x04, 0x0a
        /*0052*/ 	.short	(.L_63 - .L_62)
	.align		4
.L_62:
        /*0054*/ 	.word	index@(.nv.constant0._Z19Registers2SharedMemPfm)
        /*0058*/ 	.short	0x0380
        /*005a*/ 	.short	0x0010


	//----- nvinfo : EIATTR_SW_WAR
	.align		4
.L_63:
        /*005c*/ 	.byte	0x04, 0x36
        /*005e*/ 	.short	(.L_65 - .L_64)
.L_64:
        /*0060*/ 	.word	0x00000008
.L_65:


//--------------------- .nv.info._Z19SharedMem2RegistersPfm --------------------------
	.section	.nv.info._Z19SharedMem2RegistersPfm,"",@"SHT_CUDA_INFO"
	.sectionflags	@""
	.align	4


	//----- nvinfo : EIATTR_CUDA_API_VERSION
	.align		4
        /*0000*/ 	.byte	0x04, 0x37
        /*0002*/ 	.short	(.L_67 - .L_66)
.L_66:
        /*0004*/ 	.word	0x00000082


	//----- nvinfo : EIATTR_KPARAM_INFO
	.align		4
.L_67:
        /*0008*/ 	.byte	0x04, 0x17
        /*000a*/ 	.short	(.L_69 - .L_68)
.L_68:
        /*000c*/ 	.word	0x00000000
        /*0010*/ 	.short	0x0001
        /*0012*/ 	.short	0x0008
        /*0014*/ 	.byte	0x00, 0xf0, 0x21, 0x00


	//----- nvinfo : EIATTR_KPARAM_INFO
	.align		4
.L_69:
        /*0018*/ 	.byte	0x04, 0x17
        /*001a*/ 	.short	(.L_71 - .L_70)
.L_70:
        /*001c*/ 	.word	0x00000000
        /*0020*/ 	.short	0x0000
        /*0022*/ 	.short	0x0000
        /*0024*/ 	.byte	0x00, 0xf5, 0x21, 0x00


	//----- nvinfo : EIATTR_SPARSE_MMA_MASK
	.align		4
.L_71:
        /*0028*/ 	.byte	0x03, 0x50
        /*002a*/ 	.short	0x0000


	//----- nvinfo : EIATTR_MAXREG_COUNT
	.align		4
        /*002c*/ 	.byte	0x03, 0x1b
        /*002e*/ 	.short	0x00ff


	//----- nvinfo : EIATTR_MERCURY_ISA_VERSION
	.align		4
        /*0030*/ 	.byte	0x03, 0x5f
        /*0032*/ 	.short	0x0101


	//----- nvinfo : EIATTR_VRC_CTA_INIT_COUNT
	.align		4
        /*0034*/ 	.byte	0x02, 0x4a
	.zero		1
	.zero		1


	//----- nvinfo : EIATTR_EXIT_INSTR_OFFSETS
	.align		4
        /*0038*/ 	.byte	0x04, 0x1c
        /*003a*/ 	.short	(.L_73 - .L_72)


	//   ....[0]....
.L_72:
        /*003c*/ 	.word	0x000003d0


	//   ....[1]....
        /*0040*/ 	.word	0x00000410


	//----- nvinfo : EIATTR_CRS_STACK_SIZE
	.align		4
.L_73:
        /*0044*/ 	.byte	0x04, 0x1e
        /*0046*/ 	.short	(.L_75 - .L_74)
.L_74:
        /*0048*/ 	.word	0x00000000


	//----- nvinfo : EIATTR_CBANK_PARAM_SIZE
	.align		4
.L_75:
        /*004c*/ 	.byte	0x03, 0x19
        /*004e*/ 	.short	0x0010


	//----- nvinfo : EIATTR_PARAM_CBANK
	.align		4
        /*0050*/ 	.byte	0x04, 0x0a
        /*0052*/ 	.short	(.L_77 - .L_76)
	.align		4
.L_76:
        /*0054*/ 	.word	index@(.nv.constant0._Z19SharedMem2RegistersPfm)
        /*0058*/ 	.short	0x0380
        /*005a*/ 	.short	0x0010


	//----- nvinfo : EIATTR_SW_WAR
	.align		4
.L_77:
        /*005c*/ 	.byte	0x04, 0x36
        /*005e*/ 	.short	(.L_79 - .L_78)
.L_78:
        /*0060*/ 	.word	0x00000008
.L_79:


//--------------------- .nv.info._Z19SharedMem2globalMemPfm --------------------------
	.section	.nv.info._Z19SharedMem2globalMemPfm,"",@"SHT_CUDA_INFO"
	.sectionflags	@""
	.align	4


	//----- nvinfo : EIATTR_CUDA_API_VERSION
	.align		4
        /*0000*/ 	.byte	0x04, 0x37
        /*0002*/ 	.short	(.L_81 - .L_80)
.L_80:
        /*0004*/ 	.word	0x00000082


	//----- nvinfo : EIATTR_KPARAM_INFO
	.align		4
.L_81:
        /*0008*/ 	.byte	0x04, 0x17
        /*000a*/ 	.short	(.L_83 - .L_82)
.L_82:
        /*000c*/ 	.word	0x00000000
        /*0010*/ 	.short	0x0001
        /*0012*/ 	.short	0x0008
        /*0014*/ 	.byte	0x00, 0xf0, 0x21, 0x00


	//----- nvinfo : EIATTR_KPARAM_INFO
	.align		4
.L_83:
        /*0018*/ 	.byte	0x04, 0x17
        /*001a*/ 	.short	(.L_85 - .L_84)
.L_84:
        /*001c*/ 	.word	0x00000000
        /*0020*/ 	.short	0x0000
        /*0022*/ 	.short	0x0000
        /*0024*/ 	.byte	0x00, 0xf5, 0x21, 0x00


	//----- nvinfo : EIATTR_SPARSE_MMA_MASK
	.align		4
.L_85:
        /*0028*/ 	.byte	0x03, 0x50
        /*002a*/ 	.short	0x0000


	//----- nvinfo : EIATTR_MAXREG_COUNT
	.align		4
        /*002c*/ 	.byte	0x03, 0x1b
        /*002e*/ 	.short	0x00ff


	//----- nvinfo : EIATTR_MERCURY_ISA_VERSION
	.align		4
        /*0030*/ 	.byte	0x03, 0x5f
        /*0032*/ 	.short	0x0101


	//----- nvinfo : EIATTR_VRC_CTA_INIT_COUNT
	.align		4
        /*0034*/ 	.byte	0x02, 0x4a
	.zero		1
	.zero		1


	//----- nvinfo : EIATTR_EXIT_INSTR_OFFSETS
	.align		4
        /*0038*/ 	.byte	0x04, 0x1c
        /*003a*/ 	.short	(.L_87 - .L_86)


	//   ....[0]....
.L_86:
        /*003c*/ 	.word	0x00000240


	//   ....[1]....
        /*0040*/ 	.word	0x00000400


	//----- nvinfo : EIATTR_CRS_STACK_SIZE
	.align		4
.L_87:
        /*0044*/ 	.byte	0x04, 0x1e
        /*0046*/ 	.short	(.L_89 - .L_88)
.L_88:
        /*0048*/ 	.word	0x00000000


	//----- nvinfo : EIATTR_CBANK_PARAM_SIZE
	.align		4
.L_89:
        /*004c*/ 	.byte	0x03, 0x19
        /*004e*/ 	.short	0x0010


	//----- nvinfo : EIATTR_PARAM_CBANK
	.align		4
        /*0050*/ 	.byte	0x04, 0x0a
        /*0052*/ 	.short	(.L_91 - .L_90)
	.align		4
.L_90:
        /*0054*/ 	.word	index@(.nv.constant0._Z19SharedMem2globalMemPfm)
        /*0058*/ 	.short	0x0380
        /*005a*/ 	.short	0x0010


	//----- nvinfo : EIATTR_SW_WAR
	.align		4
.L_91:
        /*005c*/ 	.byte	0x04, 0x36
        /*005e*/ 	.short	(.L_93 - .L_92)
.L_92:
        /*0060*/ 	.word	0x00000008
.L_93:


//--------------------- .nv.info._Z22globalMem2SharedMem_v2Pfm --------------------------
	.section	.nv.info._Z22globalMem2SharedMem_v2Pfm,"",@"SHT_CUDA_INFO"
	.sectionflags	@""
	.align	4


	//----- nvinfo : EIATTR_CUDA_API_VERSION
	.align		4
        /*0000*/ 	.byte	0x04, 0x37
        /*0002*/ 	.short	(.L_95 - .L_94)
.L_94:
        /*0004*/ 	.word	0x00000082


	//----- nvinfo : EIATTR_KPARAM_INFO
	.align		4
.L_95:
        /*0008*/ 	.byte	0x04, 0x17
        /*000a*/ 	.short	(.L_97 - .L_96)
.L_96:
        /*000c*/ 	.word	0x00000000
        /*0010*/ 	.short	0x0001
        /*0012*/ 	.short	0x0008
        /*0014*/ 	.byte	0x00, 0xf0, 0x21, 0x00


	//----- nvinfo : EIATTR_KPARAM_INFO
	.align		4
.L_97:
        /*0018*/ 	.byte	0x04, 0x17
        /*001a*/ 	.short	(.L_99 - .L_98)
.L_98:
        /*001c*/ 	.word	0x00000000
        /*0020*/ 	.short	0x0000
        /*0022*/ 	.short	0x0000
        /*0024*/ 	.byte	0x00, 0xf5, 0x21, 0x00


	//----- nvinfo : EIATTR_SPARSE_MMA_MASK
	.align		4
.L_99:
        /*0028*/ 	.byte	0x03, 0x50
        /*002a*/ 	.short	0x0000


	//----- nvinfo : EIATTR_MAXREG_COUNT
	.align		4
        /*002c*/ 	.byte	0x03, 0x1b
        /*002e*/ 	.short	0x00ff


	//----- nvinfo : EIATTR_MERCURY_ISA_VERSION
	.align		4
        /*0030*/ 	.byte	0x03, 0x5f
        /*0032*/ 	.short	0x0101


	//----- nvinfo : EIATTR_VRC_CTA_INIT_COUNT
	.align		4
        /*0034*/ 	.byte	0x02, 0x4a
	.zero		1
	.zero		1


	//----- nvinfo : EIATTR_EXIT_INSTR_OFFSETS
	.align		4
        /*0038*/ 	.byte	0x04, 0x1c
        /*003a*/ 	.short	(.L_101 - .L_100)


	//   ....[0]....
.L_100:
        /*003c*/ 	.word	0x00000270


	//   ....[1]....
        /*0040*/ 	.word	0x00000d00


	//   ....[2]....
        /*0044*/ 	.word	0x00000e60


	//----- nvinfo : EIATTR_CRS_STACK_SIZE
	.align		4
.L_101:
        /*0048*/ 	.byte	0x04, 0x1e
        /*004a*/ 	.short	(.L_103 - .L_102)
.L_102:
        /*004c*/ 	.word	0x00000000


	//----- nvinfo : EIATTR_CBANK_PARAM_SIZE
	.align		4
.L_103:
        /*0050*/ 	.byte	0x03, 0x19
        /*0052*/ 	.short	0x0010


	//----- nvinfo : EIATTR_PARAM_CBANK
	.align		4
        /*0054*/ 	.byte	0x04, 0x0a
        /*0056*/ 	.short	(.L_105 - .L_104)
	.align		4
.L_104:
        /*0058*/ 	.word	index@(.nv.constant0._Z22globalMem2SharedMem_v2Pfm)
        /*005c*/ 	.short	0x0380
        /*005e*/ 	.short	0x0010


	//----- nvinfo : EIATTR_SW_WAR
	.align		4
.L_105:
        /*0060*/ 	.byte	0x04, 0x36
        /*0062*/ 	.short	(.L_107 - .L_106)
.L_106:
        /*0064*/ 	.word	0x00000008
.L_107:


//--------------------- .nv.info._Z19globalMem2SharedMemPfm --------------------------
	.section	.nv.info._Z19globalMem2SharedMemPfm,"",@"SHT_CUDA_INFO"
	.sectionflags	@""
	.align	4


	//----- nvinfo : EIATTR_CUDA_API_VERSION
	.align		4
        /*0000*/ 	.byte	0x04, 0x37
        /*0002*/ 	.short	(.L_109 - .L_108)
.L_108:
        /*0004*/ 	.word	0x00000082


	//----- nvinfo : EIATTR_KPARAM_INFO
	.align		4
.L_109:
        /*0008*/ 	.byte	0x04, 0x17
        /*000a*/ 	.short	(.L_111 - .L_110)
.L_110:
        /*000c*/ 	.word	0x00000000
        /*0010*/ 	.short	0x0001
        /*0012*/ 	.short	0x0008
        /*0014*/ 	.byte	0x00, 0xf0, 0x21, 0x00


	//----- nvinfo : EIATTR_KPARAM_INFO
	.align		4
.L_111:
        /*0018*/ 	.byte	0x04, 0x17
        /*001a*/ 	.short	(.L_113 - .L_112)
.L_112:
        /*001c*/ 	.word	0x00000000
        /*0020*/ 	.short	0x0000
        /*0022*/ 	.short	0x0000
        /*0024*/ 	.byte	0x00, 0xf5, 0x21, 0x00


	//----- nvinfo : EIATTR_SPARSE_MMA_MASK
	.align		4
.L_113:
        /*0028*/ 	.byte	0x03, 0x50
        /*002a*/ 	.short	0x0000


	//----- nvinfo : EIATTR_MAXREG_COUNT
	.align		4
        /*002c*/ 	.byte	0x03, 0x1b
        /*002e*/ 	.short	0x00ff


	//----- nvinfo : EIATTR_MERCURY_ISA_VERSION
	.align		4
        /*0030*/ 	.byte	0x03, 0x5f
        /*0032*/ 	.short	0x0101


	//----- nvinfo : EIATTR_VRC_CTA_INIT_COUNT
	.align		4
        /*0034*/ 	.byte	0x02, 0x4a
	.zero		1
	.zero		1


	//----- nvinfo : EIATTR_EXIT_INSTR_OFFSETS
	.align		4
        /*0038*/ 	.byte	0x04, 0x1c
        /*003a*/ 	.short	(.L_115 - .L_114)


	//   ....[0]....
.L_114:
        /*003c*/ 	.word	0x00000240


	//   ....[1]....
        /*0040*/ 	.word	0x00000400


	//----- nvinfo : EIATTR_CRS_STACK_SIZE
	.align		4
.L_115:
        /*0044*/ 	.byte	0x04, 0x1e
        /*0046*/ 	.short	(.L_117 - .L_116)
.L_116:
        /*0048*/ 	.word	0x00000000


	//----- nvinfo : EIATTR_CBANK_PARAM_SIZE
	.align		4
.L_117:
        /*004c*/ 	.byte	0x03, 0x19
        /*004e*/ 	.short	0x0010


	//----- nvinfo : EIATTR_PARAM_CBANK
	.align		4
        /*0050*/ 	.byte	0x04, 0x0a
        /*0052*/ 	.short	(.L_119 - .L_118)
	.align		4
.L_118:
        /*0054*/ 	.word	index@(.nv.constant0._Z19globalMem2SharedMemPfm)
        /*0058*/ 	.short	0x0380
        /*005a*/ 	.short	0x0010


	//----- nvinfo : EIATTR_SW_WAR
	.align		4
.L_119:
        /*005c*/ 	.byte	0x04, 0x36
        /*005e*/ 	.short	(.L_121 - .L_120)
.L_120:
        /*0060*/ 	.word	0x00000008
.L_121:


//--------------------- .nv.callgraph             --------------------------
	.section	.nv.callgraph,"",@"SHT_CUDA_CALLGRAPH"
	.align	4
	.sectionentsize	8
	.align		4
        /*0000*/ 	.word	0x00000000
	.align		4
        /*0004*/ 	.word	0xffffffff
	.align		4
        /*0008*/ 	.word	0x00000000
	.align		4
        /*000c*/ 	.word	0xfffffffe
	.align		4
        /*0010*/ 	.word	0x00000000
	.align		4
        /*0014*/ 	.word	0xfffffffd
	.align		4
        /*0018*/ 	.word	0x00000000
	.align		4
        /*001c*/ 	.word	0xfffffffc


//--------------------- .text._Z17bankConflictsReadv --------------------------
	.section	.text._Z17bankConflictsReadv,"ax",@progbits
	.align	128
        .global         _Z17bankConflictsReadv
        .type           _Z17bankConflictsReadv,@function
        .size           _Z17bankConflictsReadv,(.L_x_34 - _Z17bankConflictsReadv)
        .other          _Z17bankConflictsReadv,@"STO_CUDA_ENTRY STV_DEFAULT"
_Z17bankConflictsReadv:
.text._Z17bankConflictsReadv:
[----:B------:R-:W-:Y:S01]  /*0000*/  LDC R1, c[0x0][0x37c] ;  /* 0x0000df00ff017b82 */ /* 0x000fe20000000800 */
[----:B------:R-:W-:Y:S05]  /*0010*/  EXIT ;  /* 0x000000000000794d */ /* 0x000fea0003800000 */
.L_x_0:
[----:B------:R-:W-:-:S00]  /*0020*/  BRA `(.L_x_0) ;  /* 0xfffffffc00fc7947 */ /* 0x000fc0000383ffff */
[----:B------:R-:W-:-:S00]  /*0030*/  NOP ;  /* 0x0000000000007918 */ /* 0x000fc00000000000 */
        /* <DEDUP_REMOVED lines=12> */
.L_x_34:


//--------------------- .text._Z19Registers2SharedMemPfm --------------------------
	.section	.text._Z19Registers2SharedMemPfm,"ax",@progbits
	.align	128
        .global         _Z19Registers2SharedMemPfm
        .type           _Z19Registers2SharedMemPfm,@function
        .size           _Z19Registers2SharedMemPfm,(.L_x_29 - _Z19Registers2SharedMemPfm)
        .other          _Z19Registers2SharedMemPfm,@"STO_CUDA_ENTRY STV_DEFAULT"
_Z19Registers2SharedMemPfm:
.text._Z19Registers2SharedMemPfm:
[----:B------:R-:W-:Y:S01]  /*0000*/  LDC R1, c[0x0][0x37c] ;  /* 0x0000df00ff017b82 */ /* 0x000fe20000000800 */
[----:B------:R-:W0:Y:S07]  /*0010*/  LDCU UR4, c[0x0][0x370] ;  /* 0x00006e00ff0477ac */ /* 0x000e2e0008000800 */
[----:B------:R-:W1:Y:S01]  /*0020*/  LDC.64 R2, c[0x0][0x388] ;  /* 0x0000e200ff027b82 */ /* 0x000e620000000a00 */
[----:B------:R-:W0:Y:S02]  /*0030*/  LDCU UR8, c[0x0][0x360] ;  /* 0x00006c00ff0877ac */ /* 0x000e240008000800 */
[----:B0-----:R-:W-:-:S06]  /*0040*/  UIMAD UR4, UR4, UR8, URZ ;  /* 0x00000008040472a4 */ /* 0x001fcc000f8e02ff */
[----:B-1----:R-:W-:-:S04]  /*0050*/  IADD3 R0, P0, PT, R2, UR4, RZ ;  /* 0x0000000402007c10 */ /* 0x002fc8000ff1e0ff */
[----:B------:R-:W-:-:S04]  /*0060*/  IADD3 R0, P1, PT, R0, -0x1, RZ ;  /* 0xffffffff00007810 */ /* 0x000fc80007f3e0ff */
[----:B------:R-:W-:-:S04]  /*0070*/  IADD3.X R2, PT, PT, RZ, -0x1, R3, P1, P0 ;  /* 0xffffffffff027810 */ /* 0x000fc80000fe0403 */
[----:B------:R-:W-:-:S13]  /*0080*/  ISETP.NE.U32.AND P0, PT, R2, RZ, PT ;  /* 0x000000ff0200720c */ /* 0x000fda0003f05070 */
[----:B------:R-:W-:Y:S05]  /*0090*/  @P0 BRA `(.L_x_1) ;  /* 0x0000000000500947 */ /* 0x000fea0003800000 */
[----:B------:R-:W0:Y:S01]  /*00a0*/  I2F.U32.RP R3, UR4 ;  /* 0x0000000400037d06 */ /* 0x000e220008209000 */
[----:B------:R-:W-:Y:S01]  /*00b0*/  IMAD R7, RZ, RZ, -UR4 ;  /* 0x80000004ff077e24 */ /* 0x000fe2000f8e02ff */
[----:B------:R-:W-:-:S06]  /*00c0*/  ISETP.NE.U32.AND P2, PT, RZ, UR4, PT ;  /* 0x00000004ff007c0c */ /* 0x000fcc000bf45070 */
[----:B0-----:R-:W0:Y:S02]  /*00d0*/  MUFU.RCP R3, R3 ;  /* 0x0000000300037308 */ /* 0x001e240000001000 */
[----:B0-----:R-:W-:-:S06]  /*00e0*/  VIADD R4, R3, 0xffffffe ;  /* 0x0ffffffe03047836 */ /* 0x001fcc0000000000 */
[----:B------:R0:W1:Y:S02]  /*00f0*/  F2I.FTZ.U32.TRUNC.NTZ R5, R4 ;  /* 0x0000000400057305 */ /* 0x000064000021f000 */
[----:B0-----:R-:W-:Y:S02]  /*0100*/  IMAD.MOV.U32 R4, RZ, RZ, RZ ;  /* 0x000000ffff047224 */ /* 0x001fe400078e00ff */
[----:B-1----:R-:W-:-:S04]  /*0110*/  IMAD R7, R7, R5, RZ ;  /* 0x0000000507077224 */ /* 0x002fc800078e02ff */
[----:B------:R-:W-:-:S06]  /*0120*/  IMAD.HI.U32 R5, R5, R7, R4 ;  /* 0x0000000705057227 */ /* 0x000fcc00078e0004 */
[----:B------:R-:W-:-:S05]  /*0130*/  IMAD.HI.U32 R4, R5, R0, RZ ;  /* 0x0000000005047227 */ /* 0x000fca00078e00ff */
[----:B------:R-:W-:-:S05]  /*0140*/  IADD3 R5, PT, PT, -R4, RZ, RZ ;  /* 0x000000ff04057210 */ /* 0x000fca0007ffe1ff */
[----:B------:R-:W-:-:S05]  /*0150*/  IMAD R5, R5, UR4, R0 ;  /* 0x0000000405057c24 */ /* 0x000fca000f8e0200 */
[----:B------:R-:W-:-:S13]  /*0160*/  ISETP.GE.U32.AND P0, PT, R5, UR4, PT ;  /* 0x0000000405007c0c */ /* 0x000fda000bf06070 */
[----:B------:R-:W-:Y:S02]  /*0170*/  @P0 VIADD R5, R5, -UR4 ;  /* 0x8000000405050c36 */ /* 0x000fe40008000000 */
[----:B------:R-:W-:-:S03]  /*0180*/  @P0 VIADD R4, R4, 0x1 ;  /* 0x0000000104040836 */ /* 0x000fc60000000000 */
[----:B------:R-:W-:Y:S01]  /*0190*/  ISETP.GE.U32.AND P1, PT, R5, UR4, PT ;  /* 0x0000000405007c0c */ /* 0x000fe2000bf26070 */
[----:B------:R-:W-:-:S12]  /*01a0*/  HFMA2 R5, -RZ, RZ, 0, 0 ;  /* 0x00000000ff057431 */ /* 0x000fd800000001ff */
[----:B------:R-:W-:Y:S01]  /*01b0*/  @P1 VIADD R4, R4, 0x1 ;  /* 0x0000000104041836 */ /* 0x000fe20000000000 */
[----:B------:R-:W-:Y:S01]  /*01c0*/  @!P2 LOP3.LUT R4, RZ, UR4, RZ, 0x33, !PT ;  /* 0x00000004ff04ac12 */ /* 0x000fe2000f8e33ff */
[----:B------:R-:W-:Y:S06]  /*01d0*/  BRA `(.L_x_2) ;  /* 0x0000000000107947 */ /* 0x000fec0003800000 */
.L_x_1:
[----:B------:R-:W-:-:S07]  /*01e0*/  MOV R4, 0x200 ;  /* 0x0000020000047802 */ /* 0x000fce0000000f00 */
[----:B------:R-:W-:Y:S05]  /*01f0*/  CALL.REL.NOINC `($__internal_0_$__cuda_sm20_div_u64) ;  /* 0x0000000000907944 */ /* 0x000fea0003c00000 */
[----:B------:R-:W-:Y:S02]  /*0200*/  IMAD.MOV.U32 R4, RZ, RZ, R3 ;  /* 0x000000ffff047224 */ /* 0x000fe400078e0003 */
[----:B------:R-:W-:-:S07]  /*0210*/  IMAD.MOV.U32 R5, RZ, RZ, R6 ;  /* 0x000000ffff057224 */ /* 0x000fce00078e0006 */
.L_x_2:
[----:B------:R-:W0:Y:S01]  /*0220*/  S2R R3, SR_TID.X ;  /* 0x0000000000037919 */ /* 0x000e220000002100 */
[----:B------:R-:W-:Y:S01]  /*0230*/  ISETP.GE.U32.AND P0, PT, R0, UR4, PT ;  /* 0x0000000400007c0c */ /* 0x000fe2000bf06070 */
[----:B------:R-:W0:Y:S03]  /*0240*/  S2R R6, SR_CTAID.X ;  /* 0x0000000000067919 */ /* 0x000e260000002500 */
[----:B------:R-:W-:Y:S01]  /*0250*/  ISETP.GE.U32.AND.EX P0, PT, R2, RZ, PT, P0 ;  /* 0x000000ff0200720c */ /* 0x000fe20003f06100 */
[----:B0-----:R-:W-:-:S04]  /*0260*/  IMAD R3, R6, UR8, R3 ;  /* 0x0000000806037c24 */ /* 0x001fc8000f8e0203 */
[----:B------:R-:W-:-:S05]  /*0270*/  IMAD R6, R3, R4, RZ ;  /* 0x0000000403067224 */ /* 0x000fca00078e02ff */
[----:B------:R-:W-:-:S03]  /*0280*/  ISETP.NE.AND P1, PT, R6, RZ, PT ;  /* 0x000000ff0600720c */ /* 0x000fc60003f25270 */
[----:B------:R-:W-:Y:S10]  /*0290*/  @!P0 BRA `(.L_x_3) ;  /* 0x0000000000508947 */ /* 0x000ff40003800000 */
[----:B------:R-:W0:Y:S01]  /*02a0*/  S2UR UR7, SR_CgaCtaId ;  /* 0x00000000000779c3 */ /* 0x000e220000008800 */
[----:B------:R-:W-:Y:S01]  /*02b0*/  UMOV UR4, 0x400 ;  /* 0x0000040000047882 */ /* 0x000fe20000000000 */
[----:B------:R-:W-:Y:S01]  /*02c0*/  UMOV UR5, URZ ;  /* 0x000000ff00057c82 */ /* 0x000fe20008000000 */
[----:B------:R-:W-:-:S05]  /*02d0*/  UMOV UR6, URZ ;  /* 0x000000ff00067c82 */ /* 0x000fca0008000000 */
[----:B------:R-:W1:Y:S01]  /*02e0*/  LDC.64 R8, c[0x0][0x388] ;  /* 0x0000e200ff087b82 */ /* 0x000e620000000a00 */
[----:B0-----:R-:W-:-:S03]  /*02f0*/  ULEA UR7, UR7, UR4, 0x18 ;  /* 0x0000000407077291 */ /* 0x001fc6000f8ec0ff */
[----:B------:R-:W-:-:S09]  /*0300*/  UMOV UR4, URZ ;  /* 0x000000ff00047c82 */ /* 0x000fd20008000000 */
.L_x_4:
[----:B------:R-:W-:Y:S01]  /*0310*/  IMAD.U32 R0, RZ, RZ, UR6 ;  /* 0x00000006ff007e24 */ /* 0x000fe2000f8e00ff */
[----:B-1----:R-:W-:Y:S01]  /*0320*/  ISETP.LE.U32.AND P0, PT, R8, UR5, PT ;  /* 0x0000000508007c0c */ /* 0x002fe2000bf03070 */
[----:B------:R-:W-:-:S03]  /*0330*/  UIADD3 UR5, UPT, UPT, UR8, UR4, URZ ;  /* 0x0000000408057290 */ /* 0x000fc6000fffe0ff */
[----:B------:R-:W-:Y:S01]  /*0340*/  ISETP.GE.U32.AND.EX P0, PT, R0, R9, PT, P0 ;  /* 0x000000090000720c */ /* 0x000fe20003f06100 */
[----:B------:R-:W-:-:S12]  /*0350*/  USHF.R.S32.HI UR6, URZ, 0x1f, UR5 ;  /* 0x0000001fff067899 */ /* 0x000fd80008011405 */
[----:B------:R-:W-:Y:S01]  /*0360*/  @!P0 IADD3 R0, PT, PT, R6, UR4, RZ ;  /* 0x0000000406008c10 */ /* 0x000fe2000fffe0ff */
[----:B------:R-:W-:Y:S01]  /*0370*/  @!P0 IMAD.MOV.U32 R3, RZ, RZ, 0x4305b333 ;  /* 0x4305b333ff038424 */ /* 0x000fe200078e00ff */
[----:B------:R-:W-:Y:S02]  /*0380*/  UMOV UR4, UR5 ;  /* 0x0000000500047c82 */ /* 0x000fe40008000000 */
[----:B------:R-:W-:-:S05]  /*0390*/  @!P0 LEA R0, R0, UR7, 0x2 ;  /* 0x0000000700008c11 */ /* 0x000fca000f8e10ff */
[----:B------:R0:W-:Y:S01]  /*03a0*/  @!P0 STS [R0], R3 ;  /* 0x0000000300008388 */ /* 0x0001e20000000800 */
[----:B------:R-:W-:-:S04]  /*03b0*/  ISETP.GT.U32.AND P0, PT, R4, UR5, PT ;  /* 0x0000000504007c0c */ /* 0x000fc8000bf04070 */
[----:B------:R-:W-:-:S13]  /*03c0*/  ISETP.GT.U32.AND.EX P0, PT, R5, UR6, PT, P0 ;  /* 0x0000000605007c0c */ /* 0x000fda000bf04100 */
[----:B0-----:R-:W-:Y:S05]  /*03d0*/  @P0 BRA `(.L_x_4) ;  /* 0xfffffffc00cc0947 */ /* 0x001fea000383ffff */
.L_x_3:
[----:B------:R-:W-:Y:S05]  /*03e0*/  @P1 EXIT ;  /* 0x000000000000194d */ /* 0x000fea0003800000 */
[----:B------:R-:W0:Y:S01]  /*03f0*/  LDC.64 R2, c[0x0][0x380] ;  /* 0x0000e000ff027b82 */ /* 0x000e220000000a00 */
[----:B------:R-:W0:Y:S01]  /*0400*/  LDCU.64 UR4, c[0x0][0x358] ;  /* 0x00006b00ff0477ac */ /* 0x000e220008000a00 */
[----:B------:R-:W-:-:S05]  /*0410*/  IMAD.MOV.U32 R5, RZ, RZ, 0x4305b333 ;  /* 0x4305b333ff057424 */ /* 0x000fca00078e00ff */
[----:B0-----:R-:W-:Y:S01]  /*0420*/  STG.E desc[UR4][R2.64], R5 ;  /* 0x0000000502007986 */ /* 0x001fe2000c101904 */
[----:B------:R-:W-:Y:S05]  /*0430*/  EXIT ;  /* 0x000000000000794d */ /* 0x000fea0003800000 */
        .weak           $__internal_0_$__cuda_sm20_div_u64
        .type           $__internal_0_$__cuda_sm20_div_u64,@function
        .size           $__internal_0_$__cuda_sm20_div_u64,(.L_x_29 - $__internal_0_$__cuda_sm20_div_u64)
$__internal_0_$__cuda_sm20_div_u64:
[----:B------:R-:W-:Y:S02]  /*0440*/  UMOV UR5, URZ ;  /* 0x000000ff00057c82 */ /* 0x000fe40008000000 */
[----:B------:R-:W0:Y:S08]  /*0450*/  I2F.U64.RP R3, UR4 ;  /* 0x0000000400037d12 */ /* 0x000e300008309000 */
[----:B0-----:R-:W0:Y:S02]  /*0460*/  MUFU.RCP R3, R3 ;  /* 0x0000000300037308 */ /* 0x001e240000001000 */
[----:B0-----:R-:W-:-:S06]  /*0470*/  VIADD R6, R3, 0x1ffffffe ;  /* 0x1ffffffe03067836 */ /* 0x001fcc0000000000 */
[----:B------:R-:W0:Y:S02]  /*0480*/  F2I.U64.TRUNC R6, R6 ;  /* 0x0000000600067311 */ /* 0x000e24000020d800 */
[----:B0-----:R-:W-:-:S04]  /*0490*/  IMAD.WIDE.U32 R8, R6, UR4, RZ ;  /* 0x0000000406087c25 */ /* 0x001fc8000f8e00ff */
[----:B------:R-:W-:Y:S01]  /*04a0*/  IMAD R9, R7, UR4, R9 ;  /* 0x0000000407097c24 */ /* 0x000fe2000f8e0209 */
[----:B------:R-:W-:-:S04]  /*04b0*/  IADD3 R5, P0, PT, RZ, -R8, RZ ;  /* 0x80000008ff057210 */ /* 0x000fc80007f1e0ff */
[----:B------:R-:W-:Y:S01]  /*04c0*/  IADD3.X R11, PT, PT, RZ, ~R9, RZ, P0, !PT ;  /* 0x80000009ff0b7210 */ /* 0x000fe200007fe4ff */
[----:B------:R-:W-:-:S04]  /*04d0*/  IMAD.HI.U32 R8, R6, R5, RZ ;  /* 0x0000000506087227 */ /* 0x000fc800078e00ff */
[----:B------:R-:W-:Y:S02]  /*04e0*/  IMAD.MOV.U32 R9, RZ, RZ, R6 ;  /* 0x000000ffff097224 */ /* 0x000fe400078e0006 */
[-C--:B------:R-:W-:Y:S02]  /*04f0*/  IMAD R13, R7, R11.reuse, RZ ;  /* 0x0000000b070d7224 */ /* 0x080fe400078e02ff */
[----:B------:R-:W-:-:S04]  /*0500*/  IMAD.WIDE.U32 R8, P0, R6, R11, R8 ;  /* 0x0000000b06087225 */ /* 0x000fc80007800008 */
[----:B------:R-:W-:-:S04]  /*0510*/  IMAD.HI.U32 R3, R7, R11, RZ ;  /* 0x0000000b07037227 */ /* 0x000fc800078e00ff */
[----:B------:R-:W-:-:S04]  /*0520*/  IMAD.HI.U32 R8, P1, R7, R5, R8 ;  /* 0x0000000507087227 */ /* 0x000fc80007820008 */
[----:B------:R-:W-:Y:S01]  /*0530*/  IMAD.X R3, R3, 0x1, R7, P0 ;  /* 0x0000000103037824 */ /* 0x000fe200000e0607 */
[----:B------:R-:W-:-:S04]  /*0540*/  IADD3 R9, P2, PT, R13, R8, RZ ;  /* 0x000000080d097210 */ /* 0x000fc80007f5e0ff */
[----:B------:R-:W-:Y:S01]  /*0550*/  IADD3.X R3, PT, PT, RZ, RZ, R3, P2, P1 ;  /* 0x000000ffff037210 */ /* 0x000fe200017e2403 */
[----:B------:R-:W-:-:S03]  /*0560*/  IMAD.WIDE.U32 R6, R9, UR4, RZ ;  /* 0x0000000409067c25 */ /* 0x000fc6000f8e00ff */
[----:B------:R-:W-:Y:S01]  /*0570*/  IADD3 R5, P0, PT, RZ, -R6, RZ ;  /* 0x80000006ff057210 */ /* 0x000fe20007f1e0ff */
[----:B------:R-:W-:Y:S02]  /*0580*/  IMAD R6, R3, UR4, R7 ;  /* 0x0000000403067c24 */ /* 0x000fe4000f8e0207 */
[----:B------:R-:W-:Y:S02]  /*0590*/  IMAD.MOV.U32 R7, RZ, RZ, RZ ;  /* 0x000000ffff077224 */ /* 0x000fe400078e00ff */
[----:B------:R-:W-:-:S04]  /*05a0*/  IMAD.HI.U32 R8, R9, R5, RZ ;  /* 0x0000000509087227 */ /* 0x000fc800078e00ff */
[----:B------:R-:W-:-:S04]  /*05b0*/  IMAD.X R6, RZ, RZ, ~R6, P0 ;  /* 0x000000ffff067224 */ /* 0x000fc800000e0e06 */
[----:B------:R-:W-:-:S04]  /*05c0*/  IMAD.WIDE.U32 R8, P0, R9, R6, R8 ;  /* 0x0000000609087225 */ /* 0x000fc80007800008 */
[C---:B------:R-:W-:Y:S02]  /*05d0*/  IMAD R10, R3.reuse, R6, RZ ;  /* 0x00000006030a7224 */ /* 0x040fe400078e02ff */
[----:B------:R-:W-:-:S04]  /*05e0*/  IMAD.HI.U32 R5, P1, R3, R5, R8 ;  /* 0x0000000503057227 */ /* 0x000fc80007820008 */
[----:B------:R-:W-:Y:S01]  /*05f0*/  IMAD.HI.U32 R6, R3, R6, RZ ;  /* 0x0000000603067227 */ /* 0x000fe200078e00ff */
[----:B------:R-:W-:-:S04]  /*0600*/  IADD3 R5, P2, PT, R10, R5, RZ ;  /* 0x000000050a057210 */ /* 0x000fc80007f5e0ff */
[----:B------:R-:W-:Y:S01]  /*0610*/  IADD3.X R3, PT, PT, R6, R3, RZ, P0, !PT ;  /* 0x0000000306037210 */ /* 0x000fe200007fe4ff */
[----:B------:R-:W-:-:S03]  /*0620*/  IMAD.HI.U32 R6, R5, R0, RZ ;  /* 0x0000000005067227 */ /* 0x000fc600078e00ff */
[----:B------:R-:W-:Y:S01]  /*0630*/  IADD3.X R3, PT, PT, RZ, RZ, R3, P2, P1 ;  /* 0x000000ffff037210 */ /* 0x000fe200017e2403 */
[----:B------:R-:W-:-:S04]  /*0640*/  IMAD.WIDE.U32 R6, R5, R2, R6 ;  /* 0x0000000205067225 */ /* 0x000fc800078e0006 */
[C---:B------:R-:W-:Y:S02]  /*0650*/  IMAD R8, R3.reuse, R2, RZ ;  /* 0x0000000203087224 */ /* 0x040fe400078e02ff */
[----:B------:R-:W-:-:S04]  /*0660*/  IMAD.HI.U32 R5, P0, R3, R0, R6 ;  /* 0x0000000003057227 */ /* 0x000fc80007800006 */
[----:B------:R-:W-:Y:S01]  /*0670*/  IMAD.HI.U32 R3, R3, R2, RZ ;  /* 0x0000000203037227 */ /* 0x000fe200078e00ff */
[----:B------:R-:W-:-:S03]  /*0680*/  IADD3 R5, P1, PT, R8, R5, RZ ;  /* 0x0000000508057210 */ /* 0x000fc60007f3e0ff */
[----:B------:R-:W-:Y:S01]  /*0690*/  IMAD.X R3, RZ, RZ, R3, P0 ;  /* 0x000000ffff037224 */ /* 0x000fe200000e0603 */
[C---:B------:R-:W-:Y:S01]  /*06a0*/  IADD3 R8, P2, PT, R5.reuse, 0x1, RZ ;  /* 0x0000000105087810 */ /* 0x040fe20007f5e0ff */
[----:B------:R-:W-:-:S03]  /*06b0*/  IMAD.WIDE.U32 R6, R5, UR4, RZ ;  /* 0x0000000405067c25 */ /* 0x000fc6000f8e00ff */
[----:B------:R-:W-:Y:S02]  /*06c0*/  IADD3.X R3, PT, PT, RZ, R3, RZ, P1, !PT ;  /* 0x00000003ff037210 */ /* 0x000fe40000ffe4ff */
[----:B------:R-:W-:-:S03]  /*06d0*/  IADD3 R10, P0, PT, -R6, R0, RZ ;  /* 0x00000000060a7210 */ /* 0x000fc60007f1e1ff */
[----:B------:R-:W-:Y:S02]  /*06e0*/  IMAD R7, R3, UR4, R7 ;  /* 0x0000000403077c24 */ /* 0x000fe4000f8e0207 */
[----:B------:R-:W-:Y:S02]  /*06f0*/  IMAD.X R6, RZ, RZ, R3, P2 ;  /* 0x000000ffff067224 */ /* 0x000fe400010e0603 */
[----:B------:R-:W-:Y:S01]  /*0700*/  IMAD.X R12, R2, 0x1, ~R7, P0 ;  /* 0x00000001020c7824 */ /* 0x000fe200000e0e07 */
[C---:B------:R-:W-:Y:S02]  /*0710*/  ISETP.GE.U32.AND P0, PT, R10.reuse, UR4, PT ;  /* 0x000000040a007c0c */ /* 0x040fe4000bf06070 */
[----:B------:R-:W-:Y:S02]  /*0720*/  IADD3 R7, P1, PT, R10, -UR4, RZ ;  /* 0x800000040a077c10 */ /* 0x000fe4000ff3e0ff */
[C---:B------:R-:W-:Y:S02]  /*0730*/  ISETP.GE.U32.AND.EX P0, PT, R12.reuse, RZ, PT, P0 ;  /* 0x000000ff0c00720c */ /* 0x040fe40003f06100 */
[----:B------:R-:W-:-:S02]  /*0740*/  IADD3.X R9, PT, PT, R12, -0x1, RZ, P1, !PT ;  /* 0xffffffff0c097810 */ /* 0x000fc40000ffe4ff */
[----:B------:R-:W-:Y:S02]  /*0750*/  SEL R7, R7, R10, P0 ;  /* 0x0000000a07077207 */ /* 0x000fe40000000000 */
[----:B------:R-:W-:Y:S02]  /*0760*/  SEL R8, R8, R5, P0 ;  /* 0x0000000508087207 */ /* 0x000fe40000000000 */
[----:B------:R-:W-:Y:S02]  /*0770*/  SEL R9, R9, R12, P0 ;  /* 0x0000000c09097207 */ /* 0x000fe40000000000 */
[----:B------:R-:W-:Y:S02]  /*0780*/  SEL R5, R6, R3, P0 ;  /* 0x0000000306057207 */ /* 0x000fe40000000000 */
[----:B------:R-:W-:Y:S02]  /*0790*/  ISETP.GE.U32.AND P0, PT, R7, UR4, PT ;  /* 0x0000000407007c0c */ /* 0x000fe4000bf06070 */
[----:B------:R-:W-:-:S02]  /*07a0*/  IADD3 R3, P2, PT, R8, 0x1, RZ ;  /* 0x0000000108037810 */ /* 0x000fc40007f5e0ff */
[----:B------:R-:W-:Y:S02]  /*07b0*/  ISETP.GE.U32.AND.EX P0, PT, R9, RZ, PT, P0 ;  /* 0x000000ff0900720c */ /* 0x000fe40003f06100 */
[-C--:B------:R-:W-:Y:S02]  /*07c0*/  IADD3.X R6, PT, PT, RZ, R5.reuse, RZ, P2, !PT ;  /* 0x00000005ff067210 */ /* 0x080fe400017fe4ff */
[----:B------:R-:W-:Y:S02]  /*07d0*/  ISETP.NE.U32.AND P1, PT, RZ, UR4, PT ;  /* 0x00000004ff007c0c */ /* 0x000fe4000bf25070 */
[----:B------:R-:W-:Y:S01]  /*07e0*/  SEL R6, R6, R5, P0 ;  /* 0x0000000506067207 */ /* 0x000fe20000000000 */
[----:B------:R-:W-:Y:S01]  /*07f0*/  IMAD.MOV.U32 R5, RZ, RZ, 0x0 ;  /* 0x00000000ff057424 */ /* 0x000fe200078e00ff */
[----:B------:R-:W-:Y:S02]  /*0800*/  ISETP.NE.AND.EX P1, PT, RZ, RZ, PT, P1 ;  /* 0x000000ffff00720c */ /* 0x000fe40003f25310 */
[----:B------:R-:W-:-:S02]  /*0810*/  SEL R3, R3, R8, P0 ;  /* 0x0000000803037207 */ /* 0x000fc40000000000 */
[----:B------:R-:W-:Y:S02]  /*0820*/  SEL R6, R6, 0xffffffff, P1 ;  /* 0xffffffff06067807 */ /* 0x000fe40000800000 */
[----:B------:R-:W-:Y:S01]  /*0830*/  SEL R3, R3, 0xffffffff, P1 ;  /* 0xffffffff03037807 */ /* 0x000fe20000800000 */
[----:B------:R-:W-:Y:S06]  /*0840*/  RET.REL.NODEC R4 `(_Z19Registers2SharedMemPfm) ;  /* 0xfffffff404ec7950 */ /* 0x000fec0003c3ffff */
.L_x_5:
        /* <DEDUP_REMOVED lines=11> */
.L_x_29:


//--------------------- .text._Z19SharedMem2RegistersPfm --------------------------
	.section	.text._Z19SharedMem2RegistersPfm,"ax",@progbits
	.align	128
        .global         _Z19SharedMem2RegistersPfm
        .type           _Z19SharedMem2RegistersPfm,@function
        .size           _Z19SharedMem2RegistersPfm,(.L_x_30 - _Z19SharedMem2RegistersPfm)
        .other          _Z19SharedMem2RegistersPfm,@"STO_CUDA_ENTRY STV_DEFAULT"
_Z19SharedMem2RegistersPfm:
.text._Z19SharedMem2RegistersPfm:
        /* <DEDUP_REMOVED lines=19> */
[----:B------:R-:W-:-:S04]  /*0130*/  IMAD.HI.U32 R4, R5, R0, RZ ;  /* 0x0000000005047227 */ /* 0x000fc800078e00ff */
[----:B------:R-:W-:-:S04]  /*0140*/  IMAD.MOV R5, RZ, RZ, -R4 ;  /* 0x000000ffff057224 */ /* 0x000fc800078e0a04 */
[----:B------:R-:W-:-:S05]  /*0150*/  IMAD R5, R5, UR4, R0 ;  /* 0x0000000405057c24 */ /* 0x000fca000f8e0200 */
[----:B------:R-:W-:-:S13]  /*0160*/  ISETP.GE.U32.AND P0, PT, R5, UR4, PT ;  /* 0x0000000405007c0c */ /* 0x000fda000bf06070 */
[----:B------:R-:W-:Y:S01]  /*0170*/  @P0 IADD3 R5, PT, PT, R5, -UR4, RZ ;  /* 0x8000000405050c10 */ /* 0x000fe2000fffe0ff */
[----:B------:R-:W-:-:S03]  /*0180*/  @P0 VIADD R4, R4, 0x1 ;  /* 0x0000000104040836 */ /* 0x000fc60000000000 */
[----:B------:R-:W-:Y:S01]  /*0190*/  ISETP.GE.U32.AND P1, PT, R5, UR4, PT ;  /* 0x0000000405007c0c */ /* 0x000fe2000bf26070 */
[----:B------:R-:W-:-:S12]  /*01a0*/  IMAD.MOV.U32 R5, RZ, RZ, RZ ;  /* 0x000000ffff057224 */ /* 0x000fd800078e00ff */
[----:B------:R-:W-:Y:S01]  /*01b0*/  @P1 VIADD R4, R4, 0x1 ;  /* 0x0000000104041836 */ /* 0x000fe20000000000 */
[----:B------:R-:W-:Y:S01]  /*01c0*/  @!P2 LOP3.LUT R4, RZ, UR4, RZ, 0x33, !PT ;  /* 0x00000004ff04ac12 */ /* 0x000fe2000f8e33ff */
[----:B------:R-:W-:Y:S06]  /*01d0*/  BRA `(.L_x_7) ;  /* 0x0000000000107947 */ /* 0x000fec0003800000 */
.L_x_6:
[----:B------:R-:W-:-:S07]  /*01e0*/  MOV R4, 0x200 ;  /* 0x0000020000047802 */ /* 0x000fce0000000f00 */
[----:B------:R-:W-:Y:S05]  /*01f0*/  CALL.REL.NOINC `($__internal_1_$__cuda_sm20_div_u64) ;  /* 0x0000000000887944 */ /* 0x000fea0003c00000 */
[----:B------:R-:W-:Y:S01]  /*0200*/  MOV R4, R3 ;  /* 0x0000000300047202 */ /* 0x000fe20000000f00 */
[----:B------:R-:W-:-:S07]  /*0210*/  IMAD.MOV.U32 R5, RZ, RZ, R6 ;  /* 0x000000ffff057224 */ /* 0x000fce00078e0006 */
.L_x_7:
        /* <DEDUP_REMOVED lines=15> */
.L_x_9:
[----:B------:R-:W-:Y:S01]  /*0310*/  IMAD.U32 R0, RZ, RZ, UR6 ;  /* 0x00000006ff007e24 */ /* 0x000fe2000f8e00ff */
[----:B-1----:R-:W-:Y:S01]  /*0320*/  ISETP.LE.U32.AND P0, PT, R8, UR5, PT ;  /* 0x0000000508007c0c */ /* 0x002fe2000bf03070 */
[----:B------:R-:W-:-:S03]  /*0330*/  UIADD3 UR5, UPT, UPT, UR8, UR4, URZ ;  /* 0x0000000408057290 */ /* 0x000fc6000fffe0ff */
[----:B------:R-:W-:Y:S01]  /*0340*/  ISETP.GE.U32.AND.EX P0, PT, R0, R9, PT, P0 ;  /* 0x000000090000720c */ /* 0x000fe20003f06100 */
[----:B------:R-:W-:-:S12]  /*0350*/  USHF.R.S32.HI UR6, URZ, 0x1f, UR5 ;  /* 0x0000001fff067899 */ /* 0x000fd80008011405 */
[----:B------:R-:W-:Y:S01]  /*0360*/  @!P0 VIADD R0, R3, UR4 ;  /* 0x0000000403008c36 */ /* 0x000fe20008000000 */
[----:B------:R-:W-:-:S04]  /*0370*/  UMOV UR4, UR5 ;  /* 0x0000000500047c82 */ /* 0x000fc80008000000 */
[----:B------:R-:W-:-:S05]  /*0380*/  @!P0 LEA R0, R0, UR7, 0x2 ;  /* 0x0000000700008c11 */ /* 0x000fca000f8e10ff */
[----:B--2---:R0:W2:Y:S01]  /*0390*/  @!P0 LDS R7, [R0] ;  /* 0x0000000000078984 */ /* 0x0040a20000000800 */
[----:B------:R-:W-:-:S04]  /*03a0*/  ISETP.GT.U32.AND P0, PT, R4, UR5, PT ;  /* 0x0000000504007c0c */ /* 0x000fc8000bf04070 */
[----:B------:R-:W-:-:S13]  /*03b0*/  ISETP.GT.U32.AND.EX P0, PT, R5, UR6, PT, P0 ;  /* 0x0000000605007c0c */ /* 0x000fda000bf04100 */
[----:B0-----:R-:W-:Y:S05]  /*03c0*/  @P0 BRA `(.L_x_9) ;  /* 0xfffffffc00d00947 */ /* 0x001fea000383ffff */
.L_x_8:
[----:B------:R-:W-:Y:S05]  /*03d0*/  @P1 EXIT ;  /* 0x000000000000194d */ /* 0x000fea0003800000 */
[----:B------:R-:W2:Y:S01]  /*03e0*/  LDC.64 R2, c[0x0][0x380] ;  /* 0x0000e000ff027b82 */ /* 0x000ea20000000a00 */
[----:B------:R-:W2:Y:S02]  /*03f0*/  LDCU.64 UR4, c[0x0][0x358] ;  /* 0x00006b00ff0477ac */ /* 0x000ea40008000a00 */
[----:B--2---:R-:W-:Y:S01]  /*0400*/  STG.E desc[UR4][R2.64], R7 ;  /* 0x0000000702007986 */ /* 0x004fe2000c101904 */
[----:B------:R-:W-:Y:S05]  /*0410*/  EXIT ;  /* 0x000000000000794d */ /* 0x000fea0003800000 */
        .weak           $__internal_1_$__cuda_sm20_div_u64
        .type           $__internal_1_$__cuda_sm20_div_u64,@function
        .size           $__internal_1_$__cuda_sm20_div_u64,(.L_x_30 - $__internal_1_$__cuda_sm20_div_u64)
$__internal_1_$__cuda_sm20_div_u64:
[----:B------:R-:W-:Y:S02]  /*0420*/  UMOV UR5, URZ ;  /* 0x000000ff00057c82 */ /* 0x000fe40008000000 */
[----:B------:R-:W0:Y:S08]  /*0430*/  I2F.U64.RP R3, UR4 ;  /* 0x0000000400037d12 */ /* 0x000e300008309000 */
[----:B0-----:R-:W0:Y:S02]  /*0440*/  MUFU.RCP R3, R3 ;  /* 0x0000000300037308 */ /* 0x001e240000001000 */
[----:B0-----:R-:W-:-:S06]  /*0450*/  IADD3 R6, PT, PT, R3, 0x1ffffffe, RZ ;  /* 0x1ffffffe03067810 */ /* 0x001fcc0007ffe0ff */
[----:B------:R-:W0:Y:S02]  /*0460*/  F2I.U64.TRUNC R6, R6 ;  /* 0x0000000600067311 */ /* 0x000e24000020d800 */
[----:B0-----:R-:W-:-:S04]  /*0470*/  IMAD.WIDE.U32 R8, R6, UR4, RZ ;  /* 0x0000000406087c25 */ /* 0x001fc8000f8e00ff */
[----:B------:R-:W-:Y:S01]  /*0480*/  IMAD R9, R7, UR4, R9 ;  /* 0x0000000407097c24 */ /* 0x000fe2000f8e0209 */
[----:B------:R-:W-:-:S05]  /*0490*/  IADD3 R5, P0, PT, RZ, -R8, RZ ;  /* 0x80000008ff057210 */ /* 0x000fca0007f1e0ff */
[----:B------:R-:W-:-:S04]  /*04a0*/  IMAD.HI.U32 R8, R6, R5, RZ ;  /* 0x0000000506087227 */ /* 0x000fc800078e00ff */
[----:B------:R-:W-:Y:S02]  /*04b0*/  IMAD.X R11, RZ, RZ, ~R9, P0 ;  /* 0x000000ffff0b7224 */ /* 0x000fe400000e0e09 */
        /* <DEDUP_REMOVED lines=12> */
[----:B------:R-:W-:Y:S01]  /*0580*/  IMAD.HI.U32 R8, R9, R5, RZ ;  /* 0x0000000509087227 */ /* 0x000fe200078e00ff */
[----:B------:R-:W-:-:S05]  /*0590*/  IADD3.X R6, PT, PT, RZ, ~R6, RZ, P0, !PT ;  /* 0x80000006ff067210 */ /* 0x000fca00007fe4ff */
[----:B------:R-:W-:-:S04]  /*05a0*/  IMAD.WIDE.U32 R8, P0, R9, R6, R8 ;  /* 0x0000000609087225 */ /* 0x000fc80007800008 */
[C---:B------:R-:W-:Y:S02]  /*05b0*/  IMAD R10, R3.reuse, R6, RZ ;  /* 0x00000006030a7224 */ /* 0x040fe400078e02ff */
[----:B------:R-:W-:-:S04]  /*05c0*/  IMAD.HI.U32 R5, P1, R3, R5, R8 ;  /* 0x0000000503057227 */ /* 0x000fc80007820008 */
[----:B------:R-:W-:Y:S01]  /*05d0*/  IMAD.HI.U32 R6, R3, R6, RZ ;  /* 0x0000000603067227 */ /* 0x000fe200078e00ff */
[----:B------:R-:W-:-:S03]  /*05e0*/  IADD3 R5, P2, PT, R10, R5, RZ ;  /* 0x000000050a057210 */ /* 0x000fc60007f5e0ff */
[----:B------:R-:W-:Y:S02]  /*05f0*/  IMAD.X R3, R6, 0x1, R3, P0 ;  /* 0x0000000106037824 */ /* 0x000fe400000e0603 */
        /* <DEDUP_REMOVED lines=34> */
[----:B------:R-:W-:Y:S06]  /*0820*/  RET.REL.NODEC R4 `(_Z19SharedMem2RegistersPfm) ;  /* 0xfffffff404f47950 */ /* 0x000fec0003c3ffff */
.L_x_10:
        /* <DEDUP_REMOVED lines=13> */
.L_x_30:


//--------------------- .text._Z19SharedMem2globalMemPfm --------------------------
	.section	.text._Z19SharedMem2globalMemPfm,"ax",@progbits
	.align	128
        .global         _Z19SharedMem2globalMemPfm
        .type           _Z19SharedMem2globalMemPfm,@function
        .size           _Z19SharedMem2globalMemPfm,(.L_x_31 - _Z19SharedMem2globalMemPfm)
        .other          _Z19SharedMem2globalMemPfm,@"STO_CUDA_ENTRY STV_DEFAULT"
_Z19SharedMem2globalMemPfm:
.text._Z19SharedMem2globalMemPfm:
        /* <DEDUP_REMOVED lines=30> */
.L_x_11:
[----:B------:R-:W-:-:S07]  /*01e0*/  MOV R4, 0x200 ;  /* 0x0000020000047802 */ /* 0x000fce0000000f00 */
[----:B------:R-:W-:Y:S05]  /*01f0*/  CALL.REL.NOINC `($__internal_2_$__cuda_sm20_div_u64) ;  /* 0x0000000000847944 */ /* 0x000fea0003c00000 */
[----:B------:R-:W-:Y:S02]  /*0200*/  IMAD.MOV.U32 R4, RZ, RZ, R3 ;  /* 0x000000ffff047224 */ /* 0x000fe400078e0003 */
[----:B------:R-:W-:-:S07]  /*0210*/  IMAD.MOV.U32 R5, RZ, RZ, R6 ;  /* 0x000000ffff057224 */ /* 0x000fce00078e0006 */
.L_x_12:
[----:B------:R-:W-:-:S04]  /*0220*/  ISETP.GE.U32.AND P0, PT, R0, UR4, PT ;  /* 0x0000000400007c0c */ /* 0x000fc8000bf06070 */
[----:B------:R-:W-:-:S13]  /*0230*/  ISETP.GE.U32.AND.EX P0, PT, R2, RZ, PT, P0 ;  /* 0x000000ff0200720c */ /* 0x000fda0003f06100 */
[----:B------:R-:W-:Y:S05]  /*0240*/  @!P0 EXIT ;  /* 0x000000000000894d */ /* 0x000fea0003800000 */
[----:B------:R-:W0:Y:S01]  /*0250*/  S2R R3, SR_CTAID.X ;  /* 0x0000000000037919 */ /* 0x000e220000002500 */
[----:B------:R-:W1:Y:S01]  /*0260*/  S2UR UR7, SR_CgaCtaId ;  /* 0x00000000000779c3 */ /* 0x000e620000008800 */
[----:B------:R-:W-:Y:S01]  /*0270*/  UMOV UR4, 0x400 ;  /* 0x0000040000047882 */ /* 0x000fe20000000000 */
[----:B------:R-:W2:Y:S01]  /*0280*/  LDCU.64 UR10, c[0x0][0x358] ;  /* 0x00006b00ff0a77ac */ /* 0x000ea20008000a00 */
[----:B------:R-:W0:Y:S01]  /*0290*/  S2R R0, SR_TID.X ;  /* 0x0000000000007919 */ /* 0x000e220000002100 */
[----:B------:R-:W-:Y:S01]  /*02a0*/  UMOV UR5, URZ ;  /* 0x000000ff00057c82 */ /* 0x000fe20008000000 */
[----:B------:R-:W-:-:S03]  /*02b0*/  UMOV UR6, URZ ;  /* 0x000000ff00067c82 */ /* 0x000fc60008000000 */
[----:B------:R-:W3:Y:S01]  /*02c0*/  LDC.64 R10, c[0x0][0x388] ;  /* 0x0000e200ff0a7b82 */ /* 0x000ee20000000a00 */
[----:B-1----:R-:W-:-:S03]  /*02d0*/  ULEA UR7, UR7, UR4, 0x18 ;  /* 0x0000000407077291 */ /* 0x002fc6000f8ec0ff */
[----:B------:R-:W-:Y:S01]  /*02e0*/  UMOV UR4, URZ ;  /* 0x000000ff00047c82 */ /* 0x000fe20008000000 */
[----:B0-----:R-:W-:-:S04]  /*02f0*/  IMAD R3, R3, UR8, R0 ;  /* 0x0000000803037c24 */ /* 0x001fc8000f8e0200 */
[----:B--2---:R-:W-:-:S07]  /*0300*/  IMAD R6, R3, R4, RZ ;  /* 0x0000000403067224 */ /* 0x004fce00078e02ff */
.L_x_13:
[----:B------:R-:W-:Y:S01]  /*0310*/  IMAD.U32 R0, RZ, RZ, UR6 ;  /* 0x00000006ff007e24 */ /* 0x000fe2000f8e00ff */
[----:B---3--:R-:W-:Y:S01]  /*0320*/  ISETP.LE.U32.AND P0, PT, R10, UR5, PT ;  /* 0x000000050a007c0c */ /* 0x008fe2000bf03070 */
[----:B------:R-:W-:-:S03]  /*0330*/  UIADD3 UR5, UPT, UPT, UR8, UR4, URZ ;  /* 0x0000000408057290 */ /* 0x000fc6000fffe0ff */
[----:B------:R-:W-:Y:S01]  /*0340*/  ISETP.GE.U32.AND.EX P0, PT, R0, R11, PT, P0 ;  /* 0x0000000b0000720c */ /* 0x000fe20003f06100 */
[----:B------:R-:W-:-:S12]  /*0350*/  USHF.R.S32.HI UR6, URZ, 0x1f, UR5 ;  /* 0x0000001fff067899 */ /* 0x000fd80008011405 */
[----:B------:R-:W-:Y:S01]  /*0360*/  @!P0 IADD3 R7, PT, PT, R6, UR4, RZ ;  /* 0x0000000406078c10 */ /* 0x000fe2000fffe0ff */
[----:B------:R-:W0:Y:S01]  /*0370*/  @!P0 LDC.64 R2, c[0x0][0x380] ;  /* 0x0000e000ff028b82 */ /* 0x000e220000000a00 */
[----:B------:R-:W-:Y:S02]  /*0380*/  UMOV UR4, UR5 ;  /* 0x0000000500047c82 */ /* 0x000fe40008000000 */
[----:B------:R-:W-:-:S05]  /*0390*/  @!P0 LEA R0, R7, UR7, 0x2 ;  /* 0x0000000707008c11 */ /* 0x000fca000f8e10ff */
[----:B------:R-:W1:Y:S01]  /*03a0*/  @!P0 LDS R9, [R0] ;  /* 0x0000000000098984 */ /* 0x000e620000000800 */
[----:B0-----:R-:W-:-:S05]  /*03b0*/  @!P0 IMAD.WIDE R2, R7, 0x4, R2 ;  /* 0x0000000407028825 */ /* 0x001fca00078e0202 */
[----:B-1----:R0:W-:Y:S01]  /*03c0*/  @!P0 STG.E desc[UR10][R2.64], R9 ;  /* 0x0000000902008986 */ /* 0x0021e2000c10190a */
[----:B------:R-:W-:-:S04]  /*03d0*/  ISETP.GT.U32.AND P0, PT, R4, UR5, PT ;  /* 0x0000000504007c0c */ /* 0x000fc8000bf04070 */
[----:B------:R-:W-:-:S13]  /*03e0*/  ISETP.GT.U32.AND.EX P0, PT, R5, UR6, PT, P0 ;  /* 0x0000000605007c0c */ /* 0x000fda000bf04100 */
[----:B0-----:R-:W-:Y:S05]  /*03f0*/  @P0 BRA `(.L_x_13) ;  /* 0xfffffffc00c40947 */ /* 0x001fea000383ffff */
[----:B------:R-:W-:Y:S05]  /*0400*/  EXIT ;  /* 0x000000000000794d */ /* 0x000fea0003800000 */
        .weak           $__internal_2_$__cuda_sm20_div_u64
        .type           $__internal_2_$__cuda_sm20_div_u64,@function
        .size           $__internal_2_$__cuda_sm20_div_u64,(.L_x_31 - $__internal_2_$__cuda_sm20_div_u64)
$__internal_2_$__cuda_sm20_div_u64:
[----:B------:R-:W-:Y:S02]  /*0410*/  UMOV UR5, URZ ;  /* 0x000000ff00057c82 */ /* 0x000fe40008000000 */
[----:B------:R-:W0:Y:S08]  /*0420*/  I2F.U64.RP R3, UR4 ;  /* 0x0000000400037d12 */ /* 0x000e300008309000 */
[----:B0-----:R-:W0:Y:S02]  /*0430*/  MUFU.RCP R3, R3 ;  /* 0x0000000300037308 */ /* 0x001e240000001000 */
[----:B0-----:R-:W-:-:S06]  /*0440*/  VIADD R6, R3, 0x1ffffffe ;  /* 0x1ffffffe03067836 */ /* 0x001fcc0000000000 */
[----:B------:R-:W0:Y:S02]  /*0450*/  F2I.U64.TRUNC R6, R6 ;  /* 0x0000000600067311 */ /* 0x000e24000020d800 */
[----:B0-----:R-:W-:-:S04]  /*0460*/  IMAD.WIDE.U32 R8, R6, UR4, RZ ;  /* 0x0000000406087c25 */ /* 0x001fc8000f8e00ff */
[----:B------:R-:W-:Y:S01]  /*0470*/  IMAD R9, R7, UR4, R9 ;  /* 0x0000000407097c24 */ /* 0x000fe2000f8e0209 */
[----:B------:R-:W-:-:S05]  /*0480*/  IADD3 R5, P0, PT, RZ, -R8, RZ ;  /* 0x80000008ff057210 */ /* 0x000fca0007f1e0ff */
[----:B------:R-:W-:-:S04]  /*0490*/  IMAD.HI.U32 R8, R6, R5, RZ ;  /* 0x0000000506087227 */ /* 0x000fc800078e00ff */
[----:B------:R-:W-:Y:S01]  /*04a0*/  IMAD.X R11, RZ, RZ, ~R9, P0 ;  /* 0x000000ffff0b7224 */ /* 0x000fe200000e0e09 */
[----:B------:R-:W-:-:S03]  /*04b0*/  MOV R9, R6 ;  /* 0x0000000600097202 */ /* 0x000fc60000000f00 */
        /* <DEDUP_REMOVED lines=53> */
[----:B------:R-:W-:Y:S06]  /*0810*/  RET.REL.NODEC R4 `(_Z19SharedMem2globalMemPfm) ;  /* 0xfffffff404f87950 */ /* 0x000fec0003c3ffff */
.L_x_14:
        /* <DEDUP_REMOVED lines=14> */
.L_x_31:


//--------------------- .text._Z22globalMem2SharedMem_v2Pfm --------------------------
	.section	.text._Z22globalMem2SharedMem_v2Pfm,"ax",@progbits
	.align	128
        .global         _Z22globalMem2SharedMem_v2Pfm
        .type           _Z22globalMem2SharedMem_v2Pfm,@function
        .size           _Z22globalMem2SharedMem_v2Pfm,(.L_x_32 - _Z22globalMem2SharedMem_v2Pfm)
        .other          _Z22globalMem2SharedMem_v2Pfm,@"STO_CUDA_ENTRY STV_DEFAULT"
_Z22globalMem2SharedMem_v2Pfm:
.text._Z22globalMem2SharedMem_v2Pfm:
        /* <DEDUP_REMOVED lines=23> */
[----:B------:R-:W-:Y:S02]  /*0170*/  @P0 VIADD R5, R5, -UR4 ;  /* 0x8000000405050c36 */ /* 0x000fe40008000000 */
[----:B------:R-:W-:-:S03]  /*0180*/  @P0 VIADD R4, R4, 0x1 ;  /* 0x0000000104040836 */ /* 0x000fc60000000000 */
[----:B------:R-:W-:Y:S01]  /*0190*/  ISETP.GE.U32.AND P1, PT, R5, UR4, PT ;  /* 0x0000000405007c0c */ /* 0x000fe2000bf26070 */
[----:B------:R-:W-:-:S12]  /*01a0*/  IMAD.MOV.U32 R5, RZ, RZ, RZ ;  /* 0x000000ffff057224 */ /* 0x000fd800078e00ff */
[----:B------:R-:W-:Y:S01]  /*01b0*/  @P1 VIADD R4, R4, 0x1 ;  /* 0x0000000104041836 */ /* 0x000fe20000000000 */
[----:B------:R-:W-:Y:S01]  /*01c0*/  @!P2 LOP3.LUT R4, RZ, UR4, RZ, 0x33, !PT ;  /* 0x00000004ff04ac12 */ /* 0x000fe2000f8e33ff */
[----:B------:R-:W-:Y:S06]  /*01d0*/  BRA `(.L_x_16) ;  /* 0x0000000000107947 */ /* 0x000fec0003800000 */
.L_x_15:
[----:B------:R-:W-:-:S07]  /*01e0*/  MOV R4, 0x200 ;  /* 0x0000020000047802 */ /* 0x000fce0000000f00 */
[----:B------:R-:W-:Y:S05]  /*01f0*/  CALL.REL.NOINC `($__internal_3_$__cuda_sm20_div_u64) ;  /* 0x0000000c001c7944 */ /* 0x000fea0003c00000 */
[----:B------:R-:W-:Y:S02]  /*0200*/  IMAD.MOV.U32 R4, RZ, RZ, R3 ;  /* 0x000000ffff047224 */ /* 0x000fe400078e0003 */
[----:B------:R-:W-:-:S07]  /*0210*/  IMAD.MOV.U32 R5, RZ, RZ, R6 ;  /* 0x000000ffff057224 */ /* 0x000fce00078e0006 */
.L_x_16:
[----:B------:R-:W0:Y:S01]  /*0220*/  S2R R3, SR_TID.X ;  /* 0x0000000000037919 */ /* 0x000e220000002100 */
[----:B------:R-:W-:Y:S01]  /*0230*/  ISETP.GE.U32.AND P0, PT, R0, UR4, PT ;  /* 0x0000000400007c0c */ /* 0x000fe2000bf06070 */
[----:B------:R-:W0:Y:S03]  /*0240*/  S2R R6, SR_CTAID.X ;  /* 0x0000000000067919 */ /* 0x000e260000002500 */
[----:B------:R-:W-:Y:S01]  /*0250*/  ISETP.GE.U32.AND.EX P0, PT, R2, RZ, PT, P0 ;  /* 0x000000ff0200720c */ /* 0x000fe20003f06100 */
[----:B0-----:R-:W-:-:S12]  /*0260*/  IMAD R3, R6, UR6, R3 ;  /* 0x0000000606037c24 */ /* 0x001fd8000f8e0203 */
[----:B------:R-:W-:Y:S05]  /*0270*/  @!P0 EXIT ;  /* 0x000000000000894d */ /* 0x000fea0003800000 */
[C---:B------:R-:W-:Y:S01]  /*0280*/  ISETP.GE.U32.AND P0, PT, R4.reuse, 0x4, PT ;  /* 0x000000040400780c */ /* 0x040fe20003f06070 */
[CC--:B------:R-:W-:Y:S01]  /*0290*/  IMAD R13, R5.reuse, R3.reuse, RZ ;  /* 0x00000003050d7224 */ /* 0x0c0fe200078e02ff */
[C---:B------:R-:W-:Y:S01]  /*02a0*/  ISETP.GT.U32.AND P1, PT, R4.reuse, 0x1, PT ;  /* 0x000000010400780c */ /* 0x040fe20003f24070 */
[C---:B------:R-:W-:Y:S01]  /*02b0*/  IMAD.WIDE.U32 R2, R4.reuse, R3, RZ ;  /* 0x0000000304027225 */ /* 0x040fe200078e00ff */
[C---:B------:R-:W-:Y:S01]  /*02c0*/  ISETP.GE.U32.AND.EX P0, PT, R5.reuse, RZ, PT, P0 ;  /* 0x000000ff0500720c */ /* 0x040fe20003f06100 */
[----:B------:R-:W0:Y:S01]  /*02d0*/  LDCU.64 UR6, c[0x0][0x358] ;  /* 0x00006b00ff0677ac */ /* 0x000e220008000a00 */
[----:B------:R-:W-:Y:S01]  /*02e0*/  ISETP.GT.U32.AND.EX P1, PT, R5, RZ, PT, P1 ;  /* 0x000000ff0500720c */ /* 0x000fe20003f24110 */
[----:B------:R-:W-:Y:S01]  /*02f0*/  IMAD.MOV.U32 R0, RZ, RZ, RZ ;  /* 0x000000ffff007224 */ /* 0x000fe200078e00ff */
[----:B------:R-:W-:Y:S01]  /*0300*/  CS2R R10, SRZ ;  /* 0x00000000000a7805 */ /* 0x000fe2000001ff00 */
[----:B------:R-:W-:Y:S01]  /*0310*/  IMAD.IADD R13, R3, 0x1, R13 ;  /* 0x00000001030d7824 */ /* 0x000fe200078e020d */
[----:B------:R-:W-:-:S02]  /*0320*/  SEL R4, R4, 0x1, P1 ;  /* 0x0000000104047807 */ /* 0x000fc40000800000 */
[----:B------:R-:W-:Y:S02]  /*0330*/  SEL R16, R5, RZ, P1 ;  /* 0x000000ff05107207 */ /* 0x000fe40000800000 */
[----:B------:R-:W-:-:S03]  /*0340*/  LOP3.LUT R12, R4, 0x3, RZ, 0xc0, !PT ;  /* 0x00000003040c7812 */ /* 0x000fc600078ec0ff */
[----:B------:R-:W-:Y:S05]  /*0350*/  @!P0 BRA `(.L_x_17) ;  /* 0x0000000800608947 */ /* 0x000fea0003800000 */
[----:B------:R-:W1:Y:S01]  /*0360*/  S2UR UR5, SR_CgaCtaId ;  /* 0x00000000000579c3 */ /* 0x000e620000008800 */
[----:B------:R-:W-:Y:S01]  /*0370*/  LOP3.LUT R11, R4, 0xfffffffc, RZ, 0xc0, !PT ;  /* 0xfffffffc040b7812 */ /* 0x000fe200078ec0ff */
[----:B------:R-:W-:Y:S01]  /*0380*/  UMOV UR4, 0x400 ;  /* 0x0000040000047882 */ /* 0x000fe20000000000 */
[----:B------:R-:W-:Y:S01]  /*0390*/  IMAD.MOV.U32 R10, RZ, RZ, R16 ;  /* 0x000000ffff0a7224 */ /* 0x000fe200078e0010 */
[----:B------:R-:W-:Y:S02]  /*03a0*/  CS2R R14, SRZ ;  /* 0x00000000000e7805 */ /* 0x000fe4000001ff00 */
[----:B------:R-:W-:Y:S01]  /*03b0*/  ISETP.GT.U32.AND P0, PT, R11, RZ, PT ;  /* 0x000000ff0b00720c */ /* 0x000fe20003f04070 */
[----:B------:R-:W-:-:S03]  /*03c0*/  IMAD.MOV.U32 R17, RZ, RZ, R11 ;  /* 0x000000ffff117224 */ /* 0x000fc600078e000b */
[----:B------:R-:W-:Y:S01]  /*03d0*/  ISETP.GT.AND.EX P0, PT, R16, RZ, PT, P0 ;  /* 0x000000ff1000720c */ /* 0x000fe20003f04300 */
[----:B-1----:R-:W-:-:S12]  /*03e0*/  ULEA UR4, UR5, UR4, 0x18 ;  /* 0x0000000405047291 */ /* 0x002fd8000f8ec0ff */
[----:B------:R-:W-:Y:S05]  /*03f0*/  @!P0 BRA `(.L_x_18) ;  /* 0x0000000400cc8947 */ /* 0x000fea0003800000 */
[----:B------:R-:W-:Y:S02]  /*0400*/  ISETP.GT.U32.AND P1, PT, R17, 0xc, PT ;  /* 0x0000000c1100780c */ /* 0x000fe40003f24070 */
[----:B------:R-:W-:Y:S02]  /*0410*/  PLOP3.LUT P0, PT, PT, PT, PT, 0x80, 0x8 ;  /* 0x000000000008781c */ /* 0x000fe40003f0f070 */
[----:B------:R-:W-:-:S13]  /*0420*/  ISETP.GT.AND.EX P1, PT, R16, RZ, PT, P1 ;  /* 0x000000ff1000720c */ /* 0x000fda0003f24310 */
[----:B------:R-:W-:Y:S05]  /*0430*/  @!P1 BRA `(.L_x_19) ;  /* 0x00000004000c9947 */ /* 0x000fea0003800000 */
[----:B------:R-:W1:Y:S01]  /*0440*/  LDCU.64 UR10, c[0x0][0x388] ;  /* 0x00007100ff0a77ac */ /* 0x000e620008000a00 */
[----:B------:R-:W-:Y:S01]  /*0450*/  PLOP3.LUT P0, PT, PT, PT, PT, 0x8, 0x80 ;  /* 0x000000000080781c */ /* 0x000fe20003f0e170 */
[----:B------:R-:W2:Y:S01]  /*0460*/  LDCU.64 UR12, c[0x0][0x388] ;  /* 0x00007100ff0c77ac */ /* 0x000ea20008000a00 */
[----:B------:R-:W3:Y:S01]  /*0470*/  LDCU.64 UR8, c[0x0][0x380] ;  /* 0x00007000ff0877ac */ /* 0x000ee20008000a00 */
[----:B-1----:R-:W-:-:S04]  /*0480*/  ISETP.GE.U32.AND P1, PT, R2, UR10, PT ;  /* 0x0000000a02007c0c */ /* 0x002fc8000bf26070 */
[----:B--23--:R-:W-:-:S13]  /*0490*/  ISETP.GE.U32.AND.EX P1, PT, R13, UR11, PT, P1 ;  /* 0x0000000b0d007c0c */ /* 0x00cfda000bf26110 */
.L_x_20:
[----:B------:R-:W-:Y:S02]  /*04a0*/  ISETP.GE.U32.AND P2, PT, R2, UR12, PT ;  /* 0x0000000c02007c0c */ /* 0x000fe4000bf46070 */
[----:B------:R-:W-:Y:S02]  /*04b0*/  IADD3 R27, P3, PT, R15, R2, RZ ;  /* 0x000000020f1b7210 */ /* 0x000fe40007f7e0ff */
[----:B------:R-:W-:-:S03]  /*04c0*/  ISETP.GE.U32.AND.EX P2, PT, R13, UR13, PT, P2 ;  /* 0x0000000d0d007c0c */ /* 0x000fc6000bf46120 */
[----:B------:R-:W-:Y:S01]  /*04d0*/  IMAD.X R6, R14, 0x1, R13, P3 ;  /* 0x000000010e067824 */ /* 0x000fe200018e060d */
[----:B------:R-:W-:-:S04]  /*04e0*/  LEA R4, P3, R27, UR8, 0x2 ;  /* 0x000000081b047c11 */ /* 0x000fc8000f8610ff */
[----:B------:R-:W-:Y:S02]  /*04f0*/  LEA.HI.X R5, R27, UR9, R6, 0x2, P3 ;  /* 0x000000091b057c11 */ /* 0x000fe400098f1406 */
[----:B------:R-:W-:-:S03]  /*0500*/  IADD3 R7, P3, P4, R2, 0x4, R15 ;  /* 0x0000000402077810 */ /* 0x000fc60007c7e00f */
[----:B0-----:R-:W2:Y:S01]  /*0510*/  @!P2 LDG.E.CONSTANT R29, desc[UR6][R4.64+0x4] ;  /* 0x00000406041da981 */ /* 0x001ea2000c1e9900 */
[----:B------:R-:W-:Y:S02]  /*0520*/  IADD3.X R6, PT, PT, R13, RZ, R14, P3, P4 ;  /* 0x000000ff0d067210 */ /* 0x000fe40001fe840e */
[C---:B------:R-:W-:Y:S01]  /*0530*/  LEA R8, P3, R7.reuse, UR8, 0x2 ;  /* 0x0000000807087c11 */ /* 0x040fe2000f8610ff */
[----:B------:R-:W3:Y:S03]  /*0540*/  @!P1 LDG.E.CONSTANT R24, desc[UR6][R4.64] ;  /* 0x0000000604189981 */ /* 0x000ee6000c1e9900 */
[----:B------:R-:W-:Y:S01]  /*0550*/  LEA.HI.X R9, R7, UR9, R6, 0x2, P3 ;  /* 0x0000000907097c11 */ /* 0x000fe200098f1406 */
[----:B------:R-:W4:Y:S04]  /*0560*/  @!P2 LDG.E.CONSTANT R28, desc[UR6][R4.64+0x8] ;  /* 0x00000806041ca981 */ /* 0x000f28000c1e9900 */
[----:B------:R0:W5:Y:S04]  /*0570*/  @!P2 LDG.E.CONSTANT R26, desc[UR6][R4.64+0xc] ;  /* 0x00000c06041aa981 */ /* 0x000168000c1e9900 */
[----:B------:R-:W5:Y:S01]  /*0580*/  @!P2 LDG.E.CONSTANT R18, desc[UR6][R8.64] ;  /* 0x000000060812a981 */ /* 0x000f62000c1e9900 */
[----:B------:R-:W-:-:S02]  /*0590*/  LEA R27, R27, UR4, 0x2 ;  /* 0x000000041b1b7c11 */ /* 0x000fc4000f8e10ff */
[C-C-:B------:R-:W-:Y:S01]  /*05a0*/  IADD3 R21, P5, P6, R2.reuse, 0x8, R15.reuse ;  /* 0x0000000802157810 */ /* 0x140fe20007ebe00f */
[----:B------:R-:W5:Y:S01]  /*05b0*/  @!P2 LDG.E.CONSTANT R19, desc[UR6][R8.64+0x4] ;  /* 0x000004060813a981 */ /* 0x000f62000c1e9900 */
[----:B------:R-:W-:Y:S02]  /*05c0*/  IADD3 R22, P3, P4, R2, 0xc, R15 ;  /* 0x0000000c02167810 */ /* 0x000fe40007c7e00f */
[----:B0-----:R-:W-:Y:S01]  /*05d0*/  IADD3.X R5, PT, PT, R13, RZ, R14, P5, P6 ;  /* 0x000000ff0d057210 */ /* 0x001fe20002fec40e */
[----:B------:R-:W5:Y:S01]  /*05e0*/  @!P2 LDG.E.CONSTANT R20, desc[UR6][R8.64+0x8] ;  /* 0x000008060814a981 */ /* 0x000f62000c1e9900 */
[----:B------:R-:W-:Y:S02]  /*05f0*/  LEA R4, P5, R21, UR8, 0x2 ;  /* 0x0000000815047c11 */ /* 0x000fe4000f8a10ff */
[----:B------:R-:W-:Y:S01]  /*0600*/  LEA R25, R7, UR4, 0x2 ;  /* 0x0000000407197c11 */ /* 0x000fe2000f8e10ff */
[----:B------:R-:W5:Y:S01]  /*0610*/  @!P2 LDG.E.CONSTANT R23, desc[UR6][R8.64+0xc] ;  /* 0x00000c060817a981 */ /* 0x000f62000c1e9900 */
[----:B------:R-:W-:-:S05]  /*0620*/  LEA.HI.X R5, R21, UR9, R5, 0x2, P5 ;  /* 0x0000000915057c11 */ /* 0x000fca000a8f1405 */
[----:B------:R-:W5:Y:S04]  /*0630*/  @!P2 LDG.E.CONSTANT R8, desc[UR6][R4.64] ;  /* 0x000000060408a981 */ /* 0x000f68000c1e9900 */
[----:B------:R-:W5:Y:S04]  /*0640*/  @!P2 LDG.E.CONSTANT R9, desc[UR6][R4.64+0x8] ;  /* 0x000008060409a981 */ /* 0x000f68000c1e9900 */
[----:B--2---:R0:W-:Y:S02]  /*0650*/  @!P2 STS [R27+0x4], R29 ;  /* 0x0000041d1b00a388 */ /* 0x0041e40000000800 */
[----:B0-----:R-:W-:-:S02]  /*0660*/  IADD3.X R29, PT, PT, R13, RZ, R14, P3, P4 ;  /* 0x000000ff0d1d7210 */ /* 0x001fc40001fe840e */
[C---:B------:R-:W-:Y:S01]  /*0670*/  LEA R6, P3, R22.reuse, UR8, 0x2 ;  /* 0x0000000816067c11 */ /* 0x040fe2000f8610ff */
[----:B---3--:R0:W-:Y:S03]  /*0680*/  @!P1 STS [R27], R24 ;  /* 0x000000181b009388 */ /* 0x0081e60000000800 */
[----:B------:R-:W-:Y:S01]  /*0690*/  LEA.HI.X R7, R22, UR9, R29, 0x2, P3 ;  /* 0x0000000916077c11 */ /* 0x000fe200098f141d */
[----:B----4-:R1:W-:Y:S04]  /*06a0*/  @!P2 STS [R27+0x8], R28 ;  /* 0x0000081c1b00a388 */ /* 0x0103e80000000800 */
[----:B-----5:R2:W-:Y:S04]  /*06b0*/  @!P2 STS [R27+0xc], R26 ;  /* 0x00000c1a1b00a388 */ /* 0x0205e80000000800 */
[----:B0-----:R-:W3:Y:S04]  /*06c0*/  @!P2 LDG.E.CONSTANT R24, desc[UR6][R4.64+0x4] ;  /* 0x000004060418a981 */ /* 0x001ee8000c1e9900 */
[----:B------:R-:W4:Y:S04]  /*06d0*/  @!P2 LDG.E.CONSTANT R29, desc[UR6][R4.64+0xc] ;  /* 0x00000c06041da981 */ /* 0x000f28000c1e9900 */
[----:B------:R0:W-:Y:S04]  /*06e0*/  @!P2 STS [R25], R18 ;  /* 0x000000121900a388 */ /* 0x0001e80000000800 */
[----:B-1----:R-:W5:Y:S04]  /*06f0*/  @!P2 LDG.E.CONSTANT R28, desc[UR6][R6.64] ;  /* 0x00000006061ca981 */ /* 0x002f68000c1e9900 */
[----:B--2---:R-:W2:Y:S04]  /*0700*/  @!P2 LDG.E.CONSTANT R26, desc[UR6][R6.64+0x8] ;  /* 0x00000806061aa981 */ /* 0x004ea8000c1e9900 */
[----:B0-----:R-:W2:Y:S04]  /*0710*/  @!P2 LDG.E.CONSTANT R18, desc[UR6][R6.64+0x4] ;  /* 0x000004060612a981 */ /* 0x001ea8000c1e9900 */
[----:B------:R-:W2:Y:S01]  /*0720*/  @!P2 LDG.E.CONSTANT R27, desc[UR6][R6.64+0xc] ;  /* 0x00000c06061ba981 */ /* 0x000ea2000c1e9900 */
[----:B------:R-:W-:-:S02]  /*0730*/  LEA R21, R21, UR4, 0x2 ;  /* 0x0000000415157c11 */ /* 0x000fc4000f8e10ff */
[----:B------:R-:W-:Y:S01]  /*0740*/  LEA R22, R22, UR4, 0x2 ;  /* 0x0000000416167c11 */ /* 0x000fe2000f8e10ff */
[----:B------:R1:W-:Y:S04]  /*0750*/  @!P2 STS [R25+0x4], R19 ;  /* 0x000004131900a388 */ /* 0x0003e80000000800 */
[----:B------:R1:W-:Y:S04]  /*0760*/  @!P2 STS [R25+0x8], R20 ;  /* 0x000008141900a388 */ /* 0x0003e80000000800 */
[----:B------:R1:W-:Y:S04]  /*0770*/  @!P2 STS [R25+0xc], R23 ;  /* 0x00000c171900a388 */ /* 0x0003e80000000800 */
[----:B------:R1:W-:Y:S04]  /*0780*/  @!P2 STS [R21], R8 ;  /* 0x000000081500a388 */ /* 0x0003e80000000800 */
[----:B------:R1:W-:Y:S01]  /*0790*/  @!P2 STS [R21+0x8], R9 ;  /* 0x000008091500a388 */ /* 0x0003e20000000800 */
[----:B------:R-:W-:-:S05]  /*07a0*/  IADD3 R15, P3, PT, R15, 0x10, RZ ;  /* 0x000000100f0f7810 */ /* 0x000fca0007f7e0ff */
[----:B------:R-:W-:Y:S01]  /*07b0*/  IMAD.X R14, RZ, RZ, R14, P3 ;  /* 0x000000ffff0e7224 */ /* 0x000fe200018e060e */
[----:B---3--:R1:W-:Y:S04]  /*07c0*/  @!P2 STS [R21+0x4], R24 ;  /* 0x000004181500a388 */ /* 0x0083e80000000800 */
[----:B----4-:R1:W-:Y:S04]  /*07d0*/  @!P2 STS [R21+0xc], R29 ;  /* 0x00000c1d1500a388 */ /* 0x0103e80000000800 */
[----:B-----5:R1:W-:Y:S04]  /*07e0*/  @!P2 STS [R22], R28 ;  /* 0x0000001c1600a388 */ /* 0x0203e80000000800 */
[----:B--2---:R1:W-:Y:S04]  /*07f0*/  @!P2 STS [R22+0x8], R26 ;  /* 0x0000081a1600a388 */ /* 0x0043e80000000800 */
[----:B------:R1:W-:Y:S04]  /*0800*/  @!P2 STS [R22+0x4], R18 ;  /* 0x000004121600a388 */ /* 0x0003e80000000800 */
[----:B------:R1:W-:Y:S01]  /*0810*/  @!P2 STS [R22+0xc], R27 ;  /* 0x00000c1b1600a388 */ /* 0x0003e20000000800 */
[----:B------:R-:W-:-:S04]  /*0820*/  IADD3 R17, P2, PT, R17, -0x10, RZ ;  /* 0xfffffff011117810 */ /* 0x000fc80007f5e0ff */
[----:B------:R-:W-:Y:S02]  /*0830*/  IADD3.X R16, PT, PT, R16, -0x1, RZ, P2, !PT ;  /* 0xffffffff10107810 */ /* 0x000fe400017fe4ff */
[----:B------:R-:W-:-:S04]  /*0840*/  ISETP.GT.U32.AND P2, PT, R17, 0xc, PT ;  /* 0x0000000c1100780c */ /* 0x000fc80003f44070 */
[----:B------:R-:W-:-:S13]  /*0850*/  ISETP.GT.AND.EX P2, PT, R16, RZ, PT, P2 ;  /* 0x000000ff1000720c */ /* 0x000fda0003f44320 */
[----:B-1----:R-:W-:Y:S05]  /*0860*/  @P2 BRA `(.L_x_20) ;  /* 0xfffffffc000c2947 */ /* 0x002fea000383ffff */
.L_x_19:
[----:B------:R-:W-:-:S04]  /*0870*/  ISETP.GT.U32.AND P1, PT, R17, 0x4, PT ;  /* 0x000000041100780c */ /* 0x000fc80003f24070 */
[----:B------:R-:W-:-:S13]  /*0880*/  ISETP.GT.AND.EX P1, PT, R16, RZ, PT, P1 ;  /* 0x000000ff1000720c */ /* 0x000fda0003f24310 */
[----:B------:R-:W-:Y:S05]  /*0890*/  @!P1 BRA `(.L_x_21) ;  /* 0x0000000000989947 */ /* 0x000fea0003800000 */
[----:B------:R-:W1:Y:S01]  /*08a0*/  LDCU.128 UR8, c[0x0][0x380] ;  /* 0x00007000ff0877ac */ /* 0x000e620008000c00 */
[C---:B------:R-:W-:Y:S02]  /*08b0*/  IADD3 R25, P1, PT, R15.reuse, R2, RZ ;  /* 0x000000020f197210 */ /* 0x040fe40007f3e0ff */
[----:B------:R-:W-:-:S03]  /*08c0*/  IADD3 R15, P2, PT, R15, 0x4, RZ ;  /* 0x000000040f0f7810 */ /* 0x000fc60007f5e0ff */
[----:B------:R-:W-:Y:S01]  /*08d0*/  IMAD.X R8, R14, 0x1, R13, P1 ;  /* 0x000000010e087824 */ /* 0x000fe200008e060d */
[----:B------:R-:W-:Y:S01]  /*08e0*/  IADD3 R24, P3, PT, R15, R2, RZ ;  /* 0x000000020f187210 */ /* 0x000fe20007f7e0ff */
[----:B------:R-:W-:-:S04]  /*08f0*/  IMAD.X R14, RZ, RZ, R14, P2 ;  /* 0x000000ffff0e7224 */ /* 0x000fc800010e060e */
[----:B------:R-:W-:Y:S01]  /*0900*/  IMAD.X R7, R14, 0x1, R13, P3 ;  /* 0x000000010e077824 */ /* 0x000fe200018e060d */
[----:B-1----:R-:W-:Y:S02]  /*0910*/  ISETP.GE.U32.AND P0, PT, R2, UR10, PT ;  /* 0x0000000a02007c0c */ /* 0x002fe4000bf06070 */
[----:B------:R-:W-:Y:S02]  /*0920*/  LEA R4, P1, R25, UR8, 0x2 ;  /* 0x0000000819047c11 */ /* 0x000fe4000f8210ff */
[----:B------:R-:W-:Y:S02]  /*0930*/  ISETP.GE.U32.AND.EX P0, PT, R13, UR11, PT, P0 ;  /* 0x0000000b0d007c0c */ /* 0x000fe4000bf06100 */
[C---:B------:R-:W-:Y:S02]  /*0940*/  LEA R6, P2, R24.reuse, UR8, 0x2 ;  /* 0x0000000818067c11 */ /* 0x040fe4000f8410ff */
[----:B------:R-:W-:Y:S02]  /*0950*/  LEA.HI.X R5, R25, UR9, R8, 0x2, P1 ;  /* 0x0000000919057c11 */ /* 0x000fe400088f1408 */
[----:B------:R-:W-:-:S07]  /*0960*/  LEA.HI.X R7, R24, UR9, R7, 0x2, P2 ;  /* 0x0000000918077c11 */ /* 0x000fce00090f1407 */
[----:B0-----:R-:W2:Y:S04]  /*0970*/  @!P0 LDG.E.CONSTANT R8, desc[UR6][R4.64] ;  /* 0x0000000604088981 */ /* 0x001ea8000c1e9900 */
[----:B------:R-:W3:Y:S04]  /*0980*/  @!P0 LDG.E.CONSTANT R9, desc[UR6][R4.64+0x4] ;  /* 0x0000040604098981 */ /* 0x000ee8000c1e9900 */
[----:B------:R-:W4:Y:S04]  /*0990*/  @!P0 LDG.E.CONSTANT R18, desc[UR6][R4.64+0x8] ;  /* 0x0000080604128981 */ /* 0x000f28000c1e9900 */
[----:B------:R-:W5:Y:S04]  /*09a0*/  @!P0 LDG.E.CONSTANT R19, desc[UR6][R4.64+0xc] ;  /* 0x00000c0604138981 */ /* 0x000f68000c1e9900 */
[----:B------:R-:W5:Y:S04]  /*09b0*/  @!P0 LDG.E.CONSTANT R20, desc[UR6][R6.64] ;  /* 0x0000000606148981 */ /* 0x000f68000c1e9900 */
[----:B------:R-:W5:Y:S04]  /*09c0*/  @!P0 LDG.E.CONSTANT R21, desc[UR6][R6.64+0x4] ;  /* 0x0000040606158981 */ /* 0x000f68000c1e9900 */
[----:B------:R-:W5:Y:S04]  /*09d0*/  @!P0 LDG.E.CONSTANT R22, desc[UR6][R6.64+0x8] ;  /* 0x0000080606168981 */ /* 0x000f68000c1e9900 */
[----:B------:R-:W5:Y:S01]  /*09e0*/  @!P0 LDG.E.CONSTANT R23, desc[UR6][R6.64+0xc] ;  /* 0x00000c0606178981 */ /* 0x000f62000c1e9900 */
[----:B------:R-:W-:-:S02]  /*09f0*/  IADD3 R17, P1, PT, R17, -0x4, RZ ;  /* 0xfffffffc11117810 */ /* 0x000fc40007f3e0ff */
[----:B------:R-:W-:Y:S02]  /*0a00*/  LEA R25, R25, UR4, 0x2 ;  /* 0x0000000419197c11 */ /* 0x000fe4000f8e10ff */
[----:B------:R-:W-:Y:S02]  /*0a10*/  LEA R24, R24, UR4, 0x2 ;  /* 0x0000000418187c11 */ /* 0x000fe4000f8e10ff */
[----:B------:R-:W-:Y:S02]  /*0a20*/  IADD3 R15, P2, PT, R15, 0x4, RZ ;  /* 0x000000040f0f7810 */ /* 0x000fe40007f5e0ff */
[----:B------:R-:W-:Y:S02]  /*0a30*/  IADD3 R17, P3, PT, R17, -0x4, RZ ;  /* 0xfffffffc11117810 */ /* 0x000fe40007f7e0ff */
[----:B------:R-:W-:Y:S01]  /*0a40*/  IADD3.X R16, PT, PT, R16, -0x1, RZ, P1, !PT ;  /* 0xffffffff10107810 */ /* 0x000fe20000ffe4ff */
[----:B------:R-:W-:-:S03]  /*0a50*/  IMAD.X R14, RZ, RZ, R14, P2 ;  /* 0x000000ffff0e7224 */ /* 0x000fc600010e060e */
[----:B------:R-:W-:Y:S01]  /*0a60*/  IADD3.X R16, PT, PT, R16, -0x1, RZ, P3, !PT ;  /* 0xffffffff10107810 */ /* 0x000fe20001ffe4ff */
[----:B--2---:R1:W-:Y:S04]  /*0a70*/  @!P0 STS [R25], R8 ;  /* 0x0000000819008388 */ /* 0x0043e80000000800 */
[----:B---3--:R1:W-:Y:S04]  /*0a80*/  @!P0 STS [R25+0x4], R9 ;  /* 0x0000040919008388 */ /* 0x0083e80000000800 */
[----:B----4-:R1:W-:Y:S04]  /*0a90*/  @!P0 STS [R25+0x8], R18 ;  /* 0x0000081219008388 */ /* 0x0103e80000000800 */
[----:B-----5:R1:W-:Y:S04]  /*0aa0*/  @!P0 STS [R25+0xc], R19 ;  /* 0x00000c1319008388 */ /* 0x0203e80000000800 */
[----:B------:R1:W-:Y:S04]  /*0ab0*/  @!P0 STS [R24], R20 ;  /* 0x0000001418008388 */ /* 0x0003e80000000800 */
[----:B------:R1:W-:Y:S04]  /*0ac0*/  @!P0 STS [R24+0x4], R21 ;  /* 0x0000041518008388 */ /* 0x0003e80000000800 */
[----:B------:R1:W-:Y:S04]  /*0ad0*/  @!P0 STS [R24+0x8], R22 ;  /* 0x0000081618008388 */ /* 0x0003e80000000800 */
[----:B------:R1:W-:Y:S01]  /*0ae0*/  @!P0 STS [R24+0xc], R23 ;  /* 0x00000c1718008388 */ /* 0x0003e20000000800 */
[----:B------:R-:W-:-:S13]  /*0af0*/  PLOP3.LUT P0, PT, PT, PT, PT, 0x8, 0x80 ;  /* 0x000000000080781c */ /* 0x000fda0003f0e170 */
.L_x_21:
[----:B------:R-:W-:-:S04]  /*0b00*/  ISETP.NE.U32.AND P1, PT, R17, RZ, PT ;  /* 0x000000ff1100720c */ /* 0x000fc80003f25070 */
[----:B------:R-:W-:-:S13]  /*0b10*/  ISETP.NE.OR.EX P0, PT, R16, RZ, P0, P1 ;  /* 0x000000ff1000720c */ /* 0x000fda0000705710 */
[----:B------:R-:W-:Y:S05]  /*0b20*/  @!P0 BRA `(.L_x_17) ;  /* 0x00000000006c8947 */ /* 0x000fea0003800000 */
.L_x_18:
[----:B------:R-:W2:Y:S01]  /*0b30*/  LDCU.64 UR8, c[0x0][0x388] ;  /* 0x00007100ff0877ac */ /* 0x000ea20008000a00 */
[----:B------:R-:W3:Y:S01]  /*0b40*/  LDCU.64 UR12, c[0x0][0x388] ;  /* 0x00007100ff0c77ac */ /* 0x000ee20008000a00 */
[----:B------:R-:W4:Y:S01]  /*0b50*/  LDCU.64 UR10, c[0x0][0x380] ;  /* 0x00007000ff0a77ac */ /* 0x000f220008000a00 */
[----:B--2---:R-:W-:-:S04]  /*0b60*/  ISETP.GE.U32.AND P0, PT, R2, UR8, PT ;  /* 0x0000000802007c0c */ /* 0x004fc8000bf06070 */
[----:B---34-:R-:W-:-:S13]  /*0b70*/  ISETP.GE.U32.AND.EX P0, PT, R13, UR9, PT, P0 ;  /* 0x000000090d007c0c */ /* 0x018fda000bf06100 */
.L_x_22:
[----:B------:R-:W-:Y:S02]  /*0b80*/  ISETP.GE.U32.AND P1, PT, R2, UR12, PT ;  /* 0x0000000c02007c0c */ /* 0x000fe4000bf26070 */
[----:B-1----:R-:W-:Y:S02]  /*0b90*/  IADD3 R18, P2, PT, R15, R2, RZ ;  /* 0x000000020f127210 */ /* 0x002fe40007f5e0ff */
[----:B------:R-:W-:-:S03]  /*0ba0*/  ISETP.GE.U32.AND.EX P1, PT, R13, UR13, PT, P1 ;  /* 0x0000000d0d007c0c */ /* 0x000fc6000bf26110 */
[----:B------:R-:W-:Y:S01]  /*0bb0*/  IMAD.X R5, R14, 0x1, R13, P2 ;  /* 0x000000010e057824 */ /* 0x000fe200010e060d */
[----:B------:R-:W-:-:S04]  /*0bc0*/  LEA R4, P2, R18, UR10, 0x2 ;  /* 0x0000000a12047c11 */ /* 0x000fc8000f8410ff */
[----:B------:R-:W-:-:S05]  /*0bd0*/  LEA.HI.X R5, R18, UR11, R5, 0x2, P2 ;  /* 0x0000000b12057c11 */ /* 0x000fca00090f1405 */
[----:B0-----:R-:W2:Y:S04]  /*0be0*/  @!P1 LDG.E.CONSTANT R7, desc[UR6][R4.64+0x4] ;  /* 0x0000040604079981 */ /* 0x001ea8000c1e9900 */
[----:B------:R-:W3:Y:S04]  /*0bf0*/  @!P1 LDG.E.CONSTANT R8, desc[UR6][R4.64+0x8] ;  /* 0x0000080604089981 */ /* 0x000ee8000c1e9900 */
[----:B------:R-:W4:Y:S04]  /*0c00*/  @!P1 LDG.E.CONSTANT R9, desc[UR6][R4.64+0xc] ;  /* 0x00000c0604099981 */ /* 0x000f28000c1e9900 */
[----:B------:R-:W5:Y:S01]  /*0c10*/  @!P0 LDG.E.CONSTANT R6, desc[UR6][R4.64] ;  /* 0x0000000604068981 */ /* 0x000f62000c1e9900 */
[----:B------:R-:W-:-:S02]  /*0c20*/  LEA R18, R18, UR4, 0x2 ;  /* 0x0000000412127c11 */ /* 0x000fc4000f8e10ff */
[----:B------:R-:W-:-:S05]  /*0c30*/  IADD3 R15, P2, PT, R15, 0x4, RZ ;  /* 0x000000040f0f7810 */ /* 0x000fca0007f5e0ff */
[----:B------:R-:W-:Y:S01]  /*0c40*/  IMAD.X R14, RZ, RZ, R14, P2 ;  /* 0x000000ffff0e7224 */ /* 0x000fe200010e060e */
[----:B--2---:R2:W-:Y:S04]  /*0c50*/  @!P1 STS [R18+0x4], R7 ;  /* 0x0000040712009388 */ /* 0x0045e80000000800 */
[----:B---3--:R2:W-:Y:S04]  /*0c60*/  @!P1 STS [R18+0x8], R8 ;  /* 0x0000080812009388 */ /* 0x0085e80000000800 */
[----:B----4-:R2:W-:Y:S01]  /*0c70*/  @!P1 STS [R18+0xc], R9 ;  /* 0x00000c0912009388 */ /* 0x0105e20000000800 */
[----:B------:R-:W-:-:S03]  /*0c80*/  IADD3 R17, P1, PT, R17, -0x4, RZ ;  /* 0xfffffffc11117810 */ /* 0x000fc60007f3e0ff */
[----:B-----5:R2:W-:Y:S01]  /*0c90*/  @!P0 STS [R18], R6 ;  /* 0x0000000612008388 */ /* 0x0205e20000000800 */
[----:B------:R-:W-:Y:S02]  /*0ca0*/  IADD3.X R16, PT, PT, R16, -0x1, RZ, P1, !PT ;  /* 0xffffffff10107810 */ /* 0x000fe40000ffe4ff */
[----:B------:R-:W-:-:S04]  /*0cb0*/  ISETP.NE.U32.AND P1, PT, R17, RZ, PT ;  /* 0x000000ff1100720c */ /* 0x000fc80003f25070 */
[----:B------:R-:W-:-:S13]  /*0cc0*/  ISETP.NE.AND.EX P1, PT, R16, RZ, PT, P1 ;  /* 0x000000ff1000720c */ /* 0x000fda0003f25310 */
[----:B--2---:R-:W-:Y:S05]  /*0cd0*/  @P1 BRA `(.L_x_22) ;  /* 0xfffffffc00a81947 */ /* 0x004fea000383ffff */
.L_x_17:
[----:B------:R-:W-:-:S04]  /*0ce0*/  ISETP.NE.U32.AND P0, PT, R12, RZ, PT ;  /* 0x000000ff0c00720c */ /* 0x000fc80003f05070 */
[----:B------:R-:W-:-:S13]  /*0cf0*/  ISETP.NE.AND.EX P0, PT, R0, RZ, PT, P0 ;  /* 0x000000ff0000720c */ /* 0x000fda0003f05300 */
[----:B0-----:R-:W-:Y:S05]  /*0d00*/  @!P0 EXIT ;  /* 0x000000000000894d */ /* 0x001fea0003800000 */
[----:B------:R-:W0:Y:S01]  /*0d10*/  LDCU.64 UR8, c[0x0][0x388] ;  /* 0x00007100ff0877ac */ /* 0x000e220008000a00 */
[----:B------:R-:W2:Y:S01]  /*0d20*/  S2UR UR5, SR_CgaCtaId ;  /* 0x00000000000579c3 */ /* 0x000ea20000008800 */
[----:B------:R-:W-:Y:S01]  /*0d30*/  UMOV UR4, 0x400 ;  /* 0x0000040000047882 */ /* 0x000fe20000000000 */
[----:B0-----:R-:W-:-:S04]  /*0d40*/  ISETP.GE.U32.AND P0, PT, R2, UR8, PT ;  /* 0x0000000802007c0c */ /* 0x001fc8000bf06070 */
[----:B------:R-:W-:Y:S01]  /*0d50*/  ISETP.GE.U32.AND.EX P1, PT, R13, UR9, PT, P0 ;  /* 0x000000090d007c0c */ /* 0x000fe2000bf26100 */
[----:B--2---:R-:W-:-:S12]  /*0d60*/  ULEA UR4, UR5, UR4, 0x18 ;  /* 0x0000000405047291 */ /* 0x004fd8000f8ec0ff */
.L_x_23:
[----:B0-----:R-:W0:Y:S01]  /*0d70*/  @!P1 LDC.64 R4, c[0x0][0x380] ;  /* 0x0000e000ff049b82 */ /* 0x001e220000000a00 */
[----:B------:R-:W-:-:S05]  /*0d80*/  @!P1 IADD3 R7, P0, PT, R11, R2, RZ ;  /* 0x000000020b079210 */ /* 0x000fca0007f1e0ff */
[----:B------:R-:W-:Y:S01]  /*0d90*/  @!P1 IMAD.X R10, R10, 0x1, R13, P0 ;  /* 0x000000010a0a9824 */ /* 0x000fe200000e060d */
[----:B0-----:R-:W-:-:S04]  /*0da0*/  @!P1 LEA R4, P0, R7, R4, 0x2 ;  /* 0x0000000407049211 */ /* 0x001fc800078010ff */
[----:B------:R-:W-:-:S05]  /*0db0*/  @!P1 LEA.HI.X R5, R7, R5, R10, 0x2, P0 ;  /* 0x0000000507059211 */ /* 0x000fca00000f140a */
[----:B------:R-:W2:Y:S01]  /*0dc0*/  @!P1 LDG.E.CONSTANT R4, desc[UR6][R4.64] ;  /* 0x0000000604049981 */ /* 0x000ea2000c1e9900 */
[----:B------:R-:W-:Y:S01]  /*0dd0*/  @!P1 LEA R7, R7, UR4, 0x2 ;  /* 0x0000000407079c11 */ /* 0x000fe2000f8e10ff */
[----:B------:R-:W-:Y:S01]  /*0de0*/  VIADD R11, R11, 0x1 ;  /* 0x000000010b0b7836 */ /* 0x000fe20000000000 */
[----:B------:R-:W-:Y:S01]  /*0df0*/  IADD3 R12, P0, PT, R12, -0x1, RZ ;  /* 0xffffffff0c0c7810 */ /* 0x000fe20007f1e0ff */
[----:B------:R-:W-:-:S03]  /*0e00*/  IMAD.MOV.U32 R10, RZ, RZ, RZ ;  /* 0x000000ffff0a7224 */ /* 0x000fc600078e00ff */
[----:B------:R-:W-:Y:S02]  /*0e10*/  IADD3.X R0, PT, PT, R0, -0x1, RZ, P0, !PT ;  /* 0xffffffff00007810 */ /* 0x000fe400007fe4ff */
[----:B------:R-:W-:-:S04]  /*0e20*/  ISETP.NE.U32.AND P0, PT, R12, RZ, PT ;  /* 0x000000ff0c00720c */ /* 0x000fc80003f05070 */
[----:B------:R-:W-:Y:S01]  /*0e30*/  ISETP.NE.AND.EX P0, PT, R0, RZ, PT, P0 ;  /* 0x000000ff0000720c */ /* 0x000fe20003f05300 */
[----:B--2---:R0:W-:-:S12]  /*0e40*/  @!P1 STS [R7], R4 ;  /* 0x0000000407009388 */ /* 0x0041d80000000800 */
[----:B------:R-:W-:Y:S05]  /*0e50*/  @P0 BRA `(.L_x_23) ;  /* 0xfffffffc00c40947 */ /* 0x000fea000383ffff */
[----:B------:R-:W-:Y:S05]  /*0e60*/  EXIT ;  /* 0x000000000000794d */ /* 0x000fea0003800000 */
        .weak           $__internal_3_$__cuda_sm20_div_u64
        .type           $__internal_3_$__cuda_sm20_div_u64,@function
        .size           $__internal_3_$__cuda_sm20_div_u64,(.L_x_32 - $__internal_3_$__cuda_sm20_div_u64)
$__internal_3_$__cuda_sm20_div_u64:
        /* <DEDUP_REMOVED lines=39> */
[----:B------:R-:W-:-:S04]  /*10e0*/  IMAD.WIDE.U32 R6, R5, UR4, RZ ;  /* 0x0000000405067c25 */ /* 0x000fc8000f8e00ff */
[----:B------:R-:W-:Y:S01]  /*10f0*/  IMAD.X R3, RZ, RZ, R3, P1 ;  /* 0x000000ffff037224 */ /* 0x000fe200008e0603 */
        /* <DEDUP_REMOVED lines=11> */
[----:B------:R-:W-:Y:S02]  /*11b0*/  IADD3 R3, P2, PT, R8, 0x1, RZ ;  /* 0x0000000108037810 */ /* 0x000fe40007f5e0ff */
[----:B------:R-:W-:Y:S02]  /*11c0*/  SEL R9, R9, R12, P0 ;  /* 0x0000000c09097207 */ /* 0x000fe40000000000 */
[----:B------:R-:W-:Y:S01]  /*11d0*/  ISETP.GE.U32.AND P0, PT, R7, UR4, PT ;  /* 0x0000000407007c0c */ /* 0x000fe2000bf06070 */
[----:B------:R-:W-:Y:S01]  /*11e0*/  IMAD.X R6, RZ, RZ, R5, P2 ;  /* 0x000000ffff067224 */ /* 0x000fe200010e0605 */
[----:B------:R-:W-:-:S02]  /*11f0*/  ISETP.NE.U32.AND P1, PT, RZ, UR4, PT ;  /* 0x00000004ff007c0c */ /* 0x000fc4000bf25070 */
[----:B------:R-:W-:Y:S02]  /*1200*/  ISETP.GE.U32.AND.EX P0, PT, R9, RZ, PT, P0 ;  /* 0x000000ff0900720c */ /* 0x000fe40003f06100 */
[----:B------:R-:W-:Y:S02]  /*1210*/  ISETP.NE.AND.EX P1, PT, RZ, RZ, PT, P1 ;  /* 0x000000ffff00720c */ /* 0x000fe40003f25310 */
[----:B------:R-:W-:Y:S01]  /*1220*/  SEL R6, R6, R5, P0 ;  /* 0x0000000506067207 */ /* 0x000fe20000000000 */
[----:B------:R-:W-:Y:S01]  /*1230*/  IMAD.MOV.U32 R5, RZ, RZ, 0x0 ;  /* 0x00000000ff057424 */ /* 0x000fe200078e00ff */
[----:B------:R-:W-:Y:S02]  /*1240*/  SEL R3, R3, R8, P0 ;  /* 0x0000000803037207 */ /* 0x000fe40000000000 */
[----:B------:R-:W-:Y:S02]  /*1250*/  SEL R6, R6, 0xffffffff, P1 ;  /* 0xffffffff06067807 */ /* 0x000fe40000800000 */
[----:B------:R-:W-:Y:S01]  /*1260*/  SEL R3, R3, 0xffffffff, P1 ;  /* 0xffffffff03037807 */ /* 0x000fe20000800000 */
[----:B------:R-:W-:Y:S06]  /*1270*/  RET.REL.NODEC R4 `(_Z22globalMem2SharedMem_v2Pfm) ;  /* 0xffffffec04607950 */ /* 0x000fec0003c3ffff */
.L_x_24:
        /* <DEDUP_REMOVED lines=16> */
.L_x_32:


//--------------------- .text._Z19globalMem2SharedMemPfm --------------------------
	.section	.text._Z19globalMem2SharedMemPfm,"ax",@progbits
	.align	128
        .global         _Z19globalMem2SharedMemPfm
        .type           _Z19globalMem2SharedMemPfm,@function
        .size           _Z19globalMem2SharedMemPfm,(.L_x_33 - _Z19globalMem2SharedMemPfm)
        .other          _Z19globalMem2SharedMemPfm,@"STO_CUDA_ENTRY STV_DEFAULT"
_Z19globalMem2SharedMemPfm:
.text._Z19globalMem2SharedMemPfm:
        /* <DEDUP_REMOVED lines=30> */
.L_x_25:
[----:B------:R-:W-:-:S07]  /*01e0*/  MOV R4, 0x200 ;  /* 0x0000020000047802 */ /* 0x000fce0000000f00 */
[----:B------:R-:W-:Y:S05]  /*01f0*/  CALL.REL.NOINC `($__internal_4_$__cuda_sm20_div_u64) ;  /* 0x0000000000847944 */ /* 0x000fea0003c00000 */
[----:B------:R-:W-:Y:S02]  /*0200*/  IMAD.MOV.U32 R4, RZ, RZ, R3 ;  /* 0x000000ffff047224 */ /* 0x000fe400078e0003 */
[----:B------:R-:W-:-:S07]  /*0210*/  IMAD.MOV.U32 R5, RZ, RZ, R6 ;  /* 0x000000ffff057224 */ /* 0x000fce00078e0006 */
.L_x_26:
        /* <DEDUP_REMOVED lines=15> */
.L_x_27:
[----:B------:R-:W-:Y:S01]  /*0310*/  IMAD.U32 R2, RZ, RZ, UR6 ;  /* 0x00000006ff027e24 */ /* 0x000fe2000f8e00ff */
[----:B---3--:R-:W-:-:S04]  /*0320*/  ISETP.LE.U32.AND P0, PT, R8, UR5, PT ;  /* 0x0000000508007c0c */ /* 0x008fc8000bf03070 */
[----:B------:R-:W-:-:S13]  /*0330*/  ISETP.GE.U32.AND.EX P0, PT, R2, R9, PT, P0 ;  /* 0x000000090200720c */ /* 0x000fda0003f06100 */
[----:B------:R-:W0:Y:S01]  /*0340*/  @!P0 LDC.64 R2, c[0x0][0x380] ;  /* 0x0000e000ff028b82 */ /* 0x000e220000000a00 */
[----:B------:R-:W-:-:S05]  /*0350*/  @!P0 IADD3 R7, PT, PT, R0, UR4, RZ ;  /* 0x0000000400078c10 */ /* 0x000fca000fffe0ff */
[----:B0-----:R-:W-:-:S06]  /*0360*/  @!P0 IMAD.WIDE R2, R7, 0x4, R2 ;  /* 0x0000000407028825 */ /* 0x001fcc00078e0202 */
[----:B------:R-:W2:Y:S01]  /*0370*/  @!P0 LDG.E.CONSTANT R2, desc[UR10][R2.64] ;  /* 0x0000000a02028981 */ /* 0x000ea2000c1e9900 */
[----:B------:R-:W-:Y:S01]  /*0380*/  @!P0 LEA R7, R7, UR7, 0x2 ;  /* 0x0000000707078c11 */ /* 0x000fe2000f8e10ff */
[----:B------:R-:W-:-:S04]  /*0390*/  UIADD3 UR5, UPT, UPT, UR8, UR4, URZ ;  /* 0x0000000408057290 */ /* 0x000fc8000fffe0ff */
[----:B------:R-:W-:-:S03]  /*03a0*/  USHF.R.S32.HI UR6, URZ, 0x1f, UR5 ;  /* 0x0000001fff067899 */ /* 0x000fc60008011405 */
[----:B------:R-:W-:Y:S01]  /*03b0*/  UMOV UR4, UR5 ;  /* 0x0000000500047c82 */ /* 0x000fe20008000000 */
[----:B--2---:R0:W-:Y:S01]  /*03c0*/  @!P0 STS [R7], R2 ;  /* 0x0000000207008388 */ /* 0x0041e20000000800 */
[----:B------:R-:W-:-:S04]  /*03d0*/  ISETP.GT.U32.AND P0, PT, R4, UR5, PT ;  /* 0x0000000504007c0c */ /* 0x000fc8000bf04070 */
[----:B------:R-:W-:-:S13]  /*03e0*/  ISETP.GT.U32.AND.EX P0, PT, R5, UR6, PT, P0 ;  /* 0x0000000605007c0c */ /* 0x000fda000bf04100 */
[----:B0-----:R-:W-:Y:S05]  /*03f0*/  @P0 BRA `(.L_x_27) ;  /* 0xfffffffc00c40947 */ /* 0x001fea000383ffff */
[----:B------:R-:W-:Y:S05]  /*0400*/  EXIT ;  /* 0x000000000000794d */ /* 0x000fea0003800000 */
        .weak           $__internal_4_$__cuda_sm20_div_u64
        .type           $__internal_4_$__cuda_sm20_div_u64,@function
        .size           $__internal_4_$__cuda_sm20_div_u64,(.L_x_33 - $__internal_4_$__cuda_sm20_div_u64)
$__internal_4_$__cuda_sm20_div_u64:
        /* <DEDUP_REMOVED lines=64> */
[----:B------:R-:W-:Y:S06]  /*0810*/  RET.REL.NODEC R4 `(_Z19globalMem2SharedMemPfm) ;  /* 0xfffffff404f87950 */ /* 0x000fec0003c3ffff */
.L_x_28:
        /* <DEDUP_REMOVED lines=14> */
.L_x_33:


//--------------------- .nv.shared._Z17bankConflictsReadv --------------------------
	.section	.nv.shared._Z17bankConflictsReadv,"aw",@nobits
	.sectionflags	@""
	.align	16
	.zero		1024


//--------------------- .nv.shared.reserved.0     --------------------------
	.section	.nv.shared.reserved.0,"aw",@nobits
	.weak		__nv_reservedSMEM_offset_0_alias
	.size		__nv_reservedSMEM_offset_0_alias, 0, 64
	.other		__nv_reservedSMEM_offset_0_alias,@"STO_CUDA_RESERVED_SHARED STV_DEFAULT"
__nv_reservedSMEM_offset_0_alias:
	.zero		0
	.zero		64


//--------------------- .nv.shared._Z19Registers2SharedMemPfm --------------------------
	.section	.nv.shared._Z19Registers2SharedMemPfm,"aw",@nobits
	.sectionflags	@""
	.align	16
	.zero		1024


//--------------------- .nv.shared._Z19SharedMem2RegistersPfm --------------------------
	.section	.nv.shared._Z19SharedMem2RegistersPfm,"aw",@nobits
	.sectionflags	@""
	.align	16
	.zero		1024


//--------------------- .nv.shared._Z19SharedMem2globalMemPfm --------------------------
	.section	.nv.shared._Z19SharedMem2globalMemPfm,"aw",@nobits
	.sectionflags	@""
	.align	16
	.zero		1024


//--------------------- .nv.shared._Z22globalMem2SharedMem_v2Pfm --------------------------
	.section	.nv.shared._Z22globalMem2SharedMem_v2Pfm,"aw",@nobits
	.sectionflags	@""
	.align	16
	.zero		1024


//--------------------- .nv.shared._Z19globalMem2SharedMemPfm --------------------------
	.section	.nv.shared._Z19globalMem2SharedMemPfm,"aw",@nobits
	.sectionflags	@""
	.align	16
	.zero		1024


//--------------------- .nv.constant0._Z17bankConflictsReadv --------------------------
	.section	.nv.constant0._Z17bankConflictsReadv,"a",@progbits
	.sectionflags	@""
	.align	4
.nv.constant0._Z17bankConflictsReadv:
	.zero		896


//--------------------- .nv.constant0._Z19Registers2SharedMemPfm --------------------------
	.section	.nv.constant0._Z19Registers2SharedMemPfm,"a",@progbits
	.sectionflags	@""
	.align	4
.nv.constant0._Z19Registers2SharedMemPfm:
	.zero		912


//--------------------- .nv.constant0._Z19SharedMem2RegistersPfm --------------------------
	.section	.nv.constant0._Z19SharedMem2RegistersPfm,"a",@progbits
	.sectionflags	@""
	.align	4
.nv.constant0._Z19SharedMem2RegistersPfm:
	.zero		912


//--------------------- .nv.constant0._Z19SharedMem2globalMemPfm --------------------------
	.section	.nv.constant0._Z19SharedMem2globalMemPfm,"a",@progbits
	.sectionflags	@""
	.align	4
.nv.constant0._Z19SharedMem2globalMemPfm:
	.zero		912


//--------------------- .nv.constant0._Z22globalMem2SharedMem_v2Pfm --------------------------
	.section	.nv.constant0._Z22globalMem2SharedMem_v2Pfm,"a",@progbits
	.sectionflags	@""
	.align	4
.nv.constant0._Z22globalMem2SharedMem_v2Pfm:
	.zero		912


//--------------------- .nv.constant0._Z19globalMem2SharedMemPfm --------------------------
	.section	.nv.constant0._Z19globalMem2SharedMemPfm,"a",@progbits
	.sectionflags	@""
	.align	4
.nv.constant0._Z19globalMem2SharedMemPfm:
	.zero		912


//--------------------- SYMBOLS --------------------------

	.type		.nv.reservedSmem.offset0,@object
	.size		.nv.reservedSmem.offset0,0x4
	.type		.nv.reservedSmem.cap,@object
	.size		.nv.reservedSmem.cap,0x4
